	.target	sm_90a

	.elftype	@"ET_EXEC"


//--------------------- .note.nv.tkinfo           --------------------------
	.section	.note.nv.tkinfo,"",@"SHT_NOTE"
	.sectionflags	@"SHF_NOTE_NV_TKINFO"
	.tkinfo
        /*0018*/ 	.word	0x00000002
        /*0030*/ 	.string	""
        /*0030*/ 	.string	"ptxas"
        /*0030*/ 	.string	"Cuda compilation tools, release 13.0, V13.0.88"
        /*0030*/ 	.string	"Build cuda_13.0.r13.0/compiler.36424714_0"
        /*0030*/ 	.string	"-arch sm_90a -m 64 "



//--------------------- .note.nv.cuinfo           --------------------------
	.section	.note.nv.cuinfo,"",@"SHT_NOTE"
	.sectionflags	@"SHF_NOTE_NV_CUINFO"
        /*0018*/ 	.short	0x0002
        /*001a*/ 	.short	0x005a
        /*001c*/ 	.short	0x0082
	.zero		2


//--------------------- .nv.info                  --------------------------
	.section	.nv.info,"",@"SHT_CUDA_INFO"
	.align	4


	//----- nvinfo : EIATTR_REGCOUNT
	.align		4
        /*0000*/ 	.byte	0x04, 0x2f
        /*0002*/ 	.short	(.L_12 - .L_11)
	.align		4
.L_11:
        /*0004*/ 	.word	index@(_ZN7cutlass13device_kernelINS_4conv6kernel13ConvUniversalINS1_16ConvProblemShapeILNS1_8OperatorE0ELi2EEENS1_10collective14CollectiveConvINS1_46MainloopSm90TmaGmmaWarpSpecializedImplicitGemmILS5_0ELi9ELi2EN4cute5tupleIJNSA_1CILi1EEESD_SD_EEENS1_36KernelImplicitTmaWarpSpecializedSm90ELi1EEENSB_IJNSC_ILi64EEENSC_ILi128EEENSB_IJSH_EEEEEENS_10bfloat16_tESL_NSA_8TiledMMAINSA_8MMA_AtomIJNSA_4SM904GMMA28MMA_64x128x16_F32BF16BF16_SSILNSP_5MajorE0ELSR_0ELNSP_7ScaleInE1ELSS_1EEEEEENSA_6LayoutISE_NSB_IJNSC_ILi0EEESW_SW_EEEEENSB_IJNSA_10UnderscoreESZ_SZ_EEEEENS7_6detail26Sm90ImplicitGemmTileTraitsINSA_20SM90_TMA_LOAD_IM2COLENSA_14ComposedLayoutINSA_7SwizzleILi3ELi4ELi3EEENSA_18smem_ptr_flag_bitsILi16EEENSV_INSB_IJNSB_IJNSC_ILi8EEES1A_EEENSB_IJSH_SD_EEENSB_IJSD_NSC_ILi9EEEEEEEEENSB_IJNSB_IJSH_NSC_ILi512EEEEEENSB_IJSD_SW_EEENSB_IJSW_NSC_ILi4096EEEEEEEEEEEEEvEENS13_INSA_13SM90_TMA_LOADENS15_IS17_S19_NSV_INSB_IJNSB_IJS1A_NSC_ILi16EEEEEES1C_S1E_EEENSB_IJS1H_S1I_NSB_IJSW_NSC_ILi8192EEEEEEEEEEEEEvEEEENS_8epilogue10collective6detail29Sm90TmaWarpSpecializedAdapterINS21_15DefaultEpilogueISL_NSB_IJNSB_IJlllEEESD_SW_EEES26_NS20_6thread17LinearCombinationISL_Li1EffLNS27_9ScaleType4KindE0ELNS_15FloatRoundStyleE2ESL_EENS_4gemm15EpilogueDefaultEEEEEvvEEEEvNT_6ParamsE)
        /*0008*/ 	.word	0x0000005a


	//----- nvinfo : EIATTR_FRAME_SIZE
	.align		4
.L_12:
        /*000c*/ 	.byte	0x04, 0x11
        /*000e*/ 	.short	(.L_14 - .L_13)
	.align		4
.L_13:
        /*0010*/ 	.word	index@(_ZN7cutlass13device_kernelINS_4conv6kernel13ConvUniversalINS1_16ConvProblemShapeILNS1_8OperatorE0ELi2EEENS1_10collective14CollectiveConvINS1_46MainloopSm90TmaGmmaWarpSpecializedImplicitGemmILS5_0ELi9ELi2EN4cute5tupleIJNSA_1CILi1EEESD_SD_EEENS1_36KernelImplicitTmaWarpSpecializedSm90ELi1EEENSB_IJNSC_ILi64EEENSC_ILi128EEENSB_IJSH_EEEEEENS_10bfloat16_tESL_NSA_8TiledMMAINSA_8MMA_AtomIJNSA_4SM904GMMA28MMA_64x128x16_F32BF16BF16_SSILNSP_5MajorE0ELSR_0ELNSP_7ScaleInE1ELSS_1EEEEEENSA_6LayoutISE_NSB_IJNSC_ILi0EEESW_SW_EEEEENSB_IJNSA_10UnderscoreESZ_SZ_EEEEENS7_6detail26Sm90ImplicitGemmTileTraitsINSA_20SM90_TMA_LOAD_IM2COLENSA_14ComposedLayoutINSA_7SwizzleILi3ELi4ELi3EEENSA_18smem_ptr_flag_bitsILi16EEENSV_INSB_IJNSB_IJNSC_ILi8EEES1A_EEENSB_IJSH_SD_EEENSB_IJSD_NSC_ILi9EEEEEEEEENSB_IJNSB_IJSH_NSC_ILi512EEEEEENSB_IJSD_SW_EEENSB_IJSW_NSC_ILi4096EEEEEEEEEEEEEvEENS13_INSA_13SM90_TMA_LOADENS15_IS17_S19_NSV_INSB_IJNSB_IJS1A_NSC_ILi16EEEEEES1C_S1E_EEENSB_IJS1H_S1I_NSB_IJSW_NSC_ILi8192EEEEEEEEEEEEEvEEEENS_8epilogue10collective6detail29Sm90TmaWarpSpecializedAdapterINS21_15DefaultEpilogueISL_NSB_IJNSB_IJlllEEESD_SW_EEES26_NS20_6thread17LinearCombinationISL_Li1EffLNS27_9ScaleType4KindE0ELNS_15FloatRoundStyleE2ESL_EENS_4gemm15EpilogueDefaultEEEEEvvEEEEvNT_6ParamsE)
        /*0014*/ 	.word	0x00000000


	//----- nvinfo : EIATTR_MIN_STACK_SIZE
	.align		4
.L_14:
        /*0018*/ 	.byte	0x04, 0x12
        /*001a*/ 	.short	(.L_16 - .L_15)
	.align		4
.L_15:
        /*001c*/ 	.word	index@(_ZN7cutlass13device_kernelINS_4conv6kernel13ConvUniversalINS1_16ConvProblemShapeILNS1_8OperatorE0ELi2EEENS1_10collective14CollectiveConvINS1_46MainloopSm90TmaGmmaWarpSpecializedImplicitGemmILS5_0ELi9ELi2EN4cute5tupleIJNSA_1CILi1EEESD_SD_EEENS1_36KernelImplicitTmaWarpSpecializedSm90ELi1EEENSB_IJNSC_ILi64EEENSC_ILi128EEENSB_IJSH_EEEEEENS_10bfloat16_tESL_NSA_8TiledMMAINSA_8MMA_AtomIJNSA_4SM904GMMA28MMA_64x128x16_F32BF16BF16_SSILNSP_5MajorE0ELSR_0ELNSP_7ScaleInE1ELSS_1EEEEEENSA_6LayoutISE_NSB_IJNSC_ILi0EEESW_SW_EEEEENSB_IJNSA_10UnderscoreESZ_SZ_EEEEENS7_6detail26Sm90ImplicitGemmTileTraitsINSA_20SM90_TMA_LOAD_IM2COLENSA_14ComposedLayoutINSA_7SwizzleILi3ELi4ELi3EEENSA_18smem_ptr_flag_bitsILi16EEENSV_INSB_IJNSB_IJNSC_ILi8EEES1A_EEENSB_IJSH_SD_EEENSB_IJSD_NSC_ILi9EEEEEEEEENSB_IJNSB_IJSH_NSC_ILi512EEEEEENSB_IJSD_SW_EEENSB_IJSW_NSC_ILi4096EEEEEEEEEEEEEvEENS13_INSA_13SM90_TMA_LOADENS15_IS17_S19_NSV_INSB_IJNSB_IJS1A_NSC_ILi16EEEEEES1C_S1E_EEENSB_IJS1H_S1I_NSB_IJSW_NSC_ILi8192EEEEEEEEEEEEEvEEEENS_8epilogue10collective6detail29Sm90TmaWarpSpecializedAdapterINS21_15DefaultEpilogueISL_NSB_IJNSB_IJlllEEESD_SW_EEES26_NS20_6thread17LinearCombinationISL_Li1EffLNS27_9ScaleType4KindE0ELNS_15FloatRoundStyleE2ESL_EENS_4gemm15EpilogueDefaultEEEEEvvEEEEvNT_6ParamsE)
        /*0020*/ 	.word	0x00000000
.L_16:


//--------------------- .nv.compat                --------------------------
	.section	.nv.compat,"",@"SHT_CUDA_COMPAT_INFO"
	.align	4
        /*0000*/ 	.byte	0x02, 0x09, 0x01, 0x00, 0x02, 0x02, 0x04, 0x00, 0x02, 0x05, 0x05, 0x00, 0x03, 0x07, 0x01, 0x01
        /*0010*/ 	.byte	0x02, 0x03, 0x01, 0x00, 0x02, 0x06, 0x01, 0x00, 0x04, 0x0b, 0x08, 0x00, 0x00, 0x00, 0x00, 0x00
        /*0020*/ 	.byte	0x00, 0x00, 0x00, 0x00


//--------------------- .nv.info._ZN7cutlass13device_kernelINS_4conv6kernel13ConvUniversalINS1_16ConvProblemShapeILNS1_8OperatorE0ELi2EEENS1_10collective14CollectiveConvINS1_46MainloopSm90TmaGmmaWarpSpecializedImplicitGemmILS5_0ELi9ELi2EN4cute5tupleIJNSA_1CILi1EEESD_SD_EEENS1_36KernelImplicitTmaWarpSpecializedSm90ELi1EEENSB_IJNSC_ILi64EEENSC_ILi128EEENSB_IJSH_EEEEEENS_10bfloat16_tESL_NSA_8TiledMMAINSA_8MMA_AtomIJNSA_4SM904GMMA28MMA_64x128x16_F32BF16BF16_SSILNSP_5MajorE0ELSR_0ELNSP_7ScaleInE1ELSS_1EEEEEENSA_6LayoutISE_NSB_IJNSC_ILi0EEESW_SW_EEEEENSB_IJNSA_10UnderscoreESZ_SZ_EEEEENS7_6detail26Sm90ImplicitGemmTileTraitsINSA_20SM90_TMA_LOAD_IM2COLENSA_14ComposedLayoutINSA_7SwizzleILi3ELi4ELi3EEENSA_18smem_ptr_flag_bitsILi16EEENSV_INSB_IJNSB_IJNSC_ILi8EEES1A_EEENSB_IJSH_SD_EEENSB_IJSD_NSC_ILi9EEEEEEEEENSB_IJNSB_IJSH_NSC_ILi512EEEEEENSB_IJSD_SW_EEENSB_IJSW_NSC_ILi4096EEEEEEEEEEEEEvEENS13_INSA_13SM90_TMA_LOADENS15_IS17_S19_NSV_INSB_IJNSB_IJS1A_NSC_ILi16EEEEEES1C_S1E_EEENSB_IJS1H_S1I_NSB_IJSW_NSC_ILi8192EEEEEEEEEEEEEvEEEENS_8epilogue10collective6detail29Sm90TmaWarpSpecializedAdapterINS21_15DefaultEpilogueISL_NSB_IJNSB_IJlllEEESD_SW_EEES26_NS20_6thread17LinearCombinationISL_Li1EffLNS27_9ScaleType4KindE0ELNS_15FloatRoundStyleE2ESL_EENS_4gemm15EpilogueDefaultEEEEEvvEEEEvNT_6ParamsE --------------------------
	.section	.nv.info._ZN7cutlass13device_kernelINS_4conv6kernel13ConvUniversalINS1_16ConvProblemShapeILNS1_8OperatorE0ELi2EEENS1_10collective14CollectiveConvINS1_46MainloopSm90TmaGmmaWarpSpecializedImplicitGemmILS5_0ELi9ELi2EN4cute5tupleIJNSA_1CILi1EEESD_SD_EEENS1_36KernelImplicitTmaWarpSpecializedSm90ELi1EEENSB_IJNSC_ILi64EEENSC_ILi128EEENSB_IJSH_EEEEEENS_10bfloat16_tESL_NSA_8TiledMMAINSA_8MMA_AtomIJNSA_4SM904GMMA28MMA_64x128x16_F32BF16BF16_SSILNSP_5MajorE0ELSR_0ELNSP_7ScaleInE1ELSS_1EEEEEENSA_6LayoutISE_NSB_IJNSC_ILi0EEESW_SW_EEEEENSB_IJNSA_10UnderscoreESZ_SZ_EEEEENS7_6detail26Sm90ImplicitGemmTileTraitsINSA_20SM90_TMA_LOAD_IM2COLENSA_14ComposedLayoutINSA_7SwizzleILi3ELi4ELi3EEENSA_18smem_ptr_flag_bitsILi16EEENSV_INSB_IJNSB_IJNSC_ILi8EEES1A_EEENSB_IJSH_SD_EEENSB_IJSD_NSC_ILi9EEEEEEEEENSB_IJNSB_IJSH_NSC_ILi512EEEEEENSB_IJSD_SW_EEENSB_IJSW_NSC_ILi4096EEEEEEEEEEEEEvEENS13_INSA_13SM90_TMA_LOADENS15_IS17_S19_NSV_INSB_IJNSB_IJS1A_NSC_ILi16EEEEEES1C_S1E_EEENSB_IJS1H_S1I_NSB_IJSW_NSC_ILi8192EEEEEEEEEEEEEvEEEENS_8epilogue10collective6detail29Sm90TmaWarpSpecializedAdapterINS21_15DefaultEpilogueISL_NSB_IJNSB_IJlllEEESD_SW_EEES26_NS20_6thread17LinearCombinationISL_Li1EffLNS27_9ScaleType4KindE0ELNS_15FloatRoundStyleE2ESL_EENS_4gemm15EpilogueDefaultEEEEEvvEEEEvNT_6ParamsE,"",@"SHT_CUDA_INFO"
	.sectionflags	@""
	.align	4


	//----- nvinfo : EIATTR_CUDA_API_VERSION
	.align		4
        /*0000*/ 	.byte	0x04, 0x37
        /*0002*/ 	.short	(.L_18 - .L_17)
.L_17:
        /*0004*/ 	.word	0x00000082


	//----- nvinfo : EIATTR_KPARAM_INFO
	.align		4
.L_18:
        /*0008*/ 	.byte	0x04, 0x17
        /*000a*/ 	.short	(.L_20 - .L_19)
.L_19:
        /*000c*/ 	.word	0x00000000
        /*0010*/ 	.short	0x0000
        /*0012*/ 	.short	0x0070
        /*0014*/ 	.byte	0x00, 0xf0, 0x01, 0x0e


	//----- nvinfo : EIATTR_SPARSE_MMA_MASK
	.align		4
.L_20:
        /*0018*/ 	.byte	0x03, 0x50
        /*001a*/ 	.short	0x0000


	//----- nvinfo : EIATTR_MAXREG_COUNT
	.align		4
        /*001c*/ 	.byte	0x03, 0x1b
        /*001e*/ 	.short	0x00ff


	//----- nvinfo : EIATTR_NUM_BARRIERS
	.align		4
        /*0020*/ 	.byte	0x02, 0x4c
        /*0022*/ 	.byte	0x01
	.zero		1


	//----- nvinfo : EIATTR_MERCURY_ISA_VERSION
	.align		4
        /*0024*/ 	.byte	0x03, 0x5f
        /*0026*/ 	.short	0x0101


	//----- nvinfo : EIATTR_COOP_GROUP_MASK_REGIDS
	.align		4
        /*0028*/ 	.byte	0x04, 0x29
        /*002a*/ 	.short	(.L_22 - .L_21)


	//   ....[0]....
.L_21:
        /*002c*/ 	.word	0xffffffff


	//   ....[1]....
        /*0030*/ 	.word	0xffffffff


	//   ....[2]....
        /*0034*/ 	.word	0xffffffff


	//----- nvinfo : EIATTR_COOP_GROUP_INSTR_OFFSETS
	.align		4
.L_22:
        /*0038*/ 	.byte	0x04, 0x28
        /*003a*/ 	.short	(.L_24 - .L_23)


	//   ....[0]....
.L_23:
        /*003c*/ 	.word	0x00000060


	//   ....[1]....
        /*0040*/ 	.word	0x00000070


	//   ....[2]....
        /*0044*/ 	.word	0x00000130


	//----- nvinfo : EIATTR_MBARRIER_INSTR_OFFSETS
	.align		4
.L_24:
        /*0048*/ 	.byte	0x04, 0x39
        /*004a*/ 	.short	(.L_26 - .L_25)


	//   ....[0]....
.L_25:
        /*004c*/ 	.word	0x00000270
        /*0050*/ 	.word	0x000000ff
        /*0054*/ 	.word	0x00036000
        /*0058*/ 	.short	0x0100
        /*005a*/ 	.byte	0x08
	.zero		1


	//   ....[1]....
        /*005c*/ 	.word	0x00000280
        /*0060*/ 	.word	0x000000ff
        /*0064*/ 	.word	0x00036048
        /*0068*/ 	.short	0x0100
        /*006a*/ 	.byte	0x08
	.zero		1


	//   ....[2]....
        /*006c*/ 	.word	0x00000290
        /*0070*/ 	.word	0x000000ff
        /*0074*/ 	.word	0x00036008
        /*0078*/ 	.short	0x0100
        /*007a*/ 	.byte	0x08
	.zero		1


	//   ....[3]....
        /*007c*/ 	.word	0x000002a0
        /*0080*/ 	.word	0x000000ff
        /*0084*/ 	.word	0x00036050
        /*0088*/ 	.short	0x0100
        /*008a*/ 	.byte	0x08
	.zero		1


	//   ....[4]....
        /*008c*/ 	.word	0x000002b0
        /*0090*/ 	.word	0x000000ff
        /*0094*/ 	.word	0x00036010
        /*0098*/ 	.short	0x0100
        /*009a*/ 	.byte	0x08
	.zero		1


	//   ....[5]....
        /*009c*/ 	.word	0x000002c0
        /*00a0*/ 	.word	0x000000ff
        /*00a4*/ 	.word	0x00036058
        /*00a8*/ 	.short	0x0100
        /*00aa*/ 	.byte	0x08
	.zero		1


	//   ....[6]....
        /*00ac*/ 	.word	0x000002d0
        /*00b0*/ 	.word	0x000000ff
        /*00b4*/ 	.word	0x00036018
        /*00b8*/ 	.short	0x0100
        /*00ba*/ 	.byte	0x08
	.zero		1


	//   ....[7]....
        /*00bc*/ 	.word	0x000002e0
        /*00c0*/ 	.word	0x000000ff
        /*00c4*/ 	.word	0x00036060
        /*00c8*/ 	.short	0x0100
        /*00ca*/ 	.byte	0x08
	.zero		1


	//   ....[8]....
        /*00cc*/ 	.word	0x000002f0
        /*00d0*/ 	.word	0x000000ff
        /*00d4*/ 	.word	0x00036020
        /*00d8*/ 	.short	0x0100
        /*00da*/ 	.byte	0x08
	.zero		1


	//   ....[9]....
        /*00dc*/ 	.word	0x00000300
        /*00e0*/ 	.word	0x000000ff
        /*00e4*/ 	.word	0x00036068
        /*00e8*/ 	.short	0x0100
        /*00ea*/ 	.byte	0x08
	.zero		1


	//   ....[10]....
        /*00ec*/ 	.word	0x00000310
        /*00f0*/ 	.word	0x000000ff
        /*00f4*/ 	.word	0x00036028
        /*00f8*/ 	.short	0x0100
        /*00fa*/ 	.byte	0x08
	.zero		1


	//   ....[11]....
        /*00fc*/ 	.word	0x00000320
        /*0100*/ 	.word	0x000000ff
        /*0104*/ 	.word	0x00036070
        /*0108*/ 	.short	0x0100
        /*010a*/ 	.byte	0x08
	.zero		1


	//   ....[12]....
        /*010c*/ 	.word	0x00000330
        /*0110*/ 	.word	0x000000ff
        /*0114*/ 	.word	0x00036030
        /*0118*/ 	.short	0x0100
        /*011a*/ 	.byte	0x08
	.zero		1


	//   ....[13]....
        /*011c*/ 	.word	0x00000340
        /*0120*/ 	.word	0x000000ff
        /*0124*/ 	.word	0x00036078
        /*0128*/ 	.short	0x0100
        /*012a*/ 	.byte	0x08
	.zero		1


	//   ....[14]....
        /*012c*/ 	.word	0x00000350
        /*0130*/ 	.word	0x000000ff
        /*0134*/ 	.word	0x00036038
        /*0138*/ 	.short	0x0100
        /*013a*/ 	.byte	0x08
	.zero		1


	//   ....[15]....
        /*013c*/ 	.word	0x00000360
        /*0140*/ 	.word	0x000000ff
        /*0144*/ 	.word	0x00036080
        /*0148*/ 	.short	0x0100
        /*014a*/ 	.byte	0x08
	.zero		1


	//   ....[16]....
        /*014c*/ 	.word	0x00000370
        /*0150*/ 	.word	0x000000ff
        /*0154*/ 	.word	0x00036040
        /*0158*/ 	.short	0x0100
        /*015a*/ 	.byte	0x08
	.zero		1


	//   ....[17]....
        /*015c*/ 	.word	0x00000380
        /*0160*/ 	.word	0x000000ff
        /*0164*/ 	.word	0x00036088
        /*0168*/ 	.short	0x0100
        /*016a*/ 	.byte	0x08
	.zero		1


	//   ....[18]....
        /*016c*/ 	.word	0x00000a50
        /*0170*/ 	.word	0x00000006
        /*0174*/ 	.word	0x00036000
        /*0178*/ 	.short	0x010a
        /*017a*/ 	.byte	0x3f
	.zero		1


	//   ....[19]....
        /*017c*/ 	.word	0x00000df0
        /*0180*/ 	.word	0x00000008
        /*0184*/ 	.word	0x00036000
        /*0188*/ 	.short	0x010a
        /*018a*/ 	.byte	0x3f
	.zero		1


	//   ....[20]....
        /*018c*/ 	.word	0x00001010
        /*0190*/ 	.word	0x000000ff
        /*0194*/ 	.word	0x00000000
        /*0198*/ 	.short	0x0101
        /*019a*/ 	.byte	0x06
	.zero		1


	//   ....[21]....
        /*019c*/ 	.word	0x00001210
        /*01a0*/ 	.word	0x00000006
        /*01a4*/ 	.word	0x00000000
        /*01a8*/ 	.short	0x0101
        /*01aa*/ 	.byte	0x3f
	.zero		1


	//   ....[22]....
        /*01ac*/ 	.word	0x00005d90
        /*01b0*/ 	.word	0x0000000c
        /*01b4*/ 	.word	0x00036048
        /*01b8*/ 	.short	0x010a
        /*01ba*/ 	.byte	0x3f
	.zero		1


	//   ....[23]....
        /*01bc*/ 	.word	0x00006440
        /*01c0*/ 	.word	0x00000002
        /*01c4*/ 	.word	0x00000000
        /*01c8*/ 	.short	0x010a
        /*01ca*/ 	.byte	0x3f
	.zero		1


	//   ....[24]....
        /*01cc*/ 	.word	0x000064f0
        /*01d0*/ 	.word	0x00000000
        /*01d4*/ 	.word	0x00000000
        /*01d8*/ 	.short	0x010a
        /*01da*/ 	.byte	0x3f
	.zero		1


	//   ....[25]....
        /*01dc*/ 	.word	0x000065a0
        /*01e0*/ 	.word	0x00000000
        /*01e4*/ 	.word	0x00000000
        /*01e8*/ 	.short	0x010a
        /*01ea*/ 	.byte	0x3f
	.zero		1


	//   ....[26]....
        /*01ec*/ 	.word	0x00006650
        /*01f0*/ 	.word	0x00000000
        /*01f4*/ 	.word	0x00000000
        /*01f8*/ 	.short	0x010a
        /*01fa*/ 	.byte	0x3f
	.zero		1


	//   ....[27]....
        /*01fc*/ 	.word	0x00006700
        /*0200*/ 	.word	0x00000000
        /*0204*/ 	.word	0x00000000
        /*0208*/ 	.short	0x010a
        /*020a*/ 	.byte	0x3f
	.zero		1


	//   ....[28]....
        /*020c*/ 	.word	0x000067b0
        /*0210*/ 	.word	0x00000000
        /*0214*/ 	.word	0x00000000
        /*0218*/ 	.short	0x010a
        /*021a*/ 	.byte	0x3f
	.zero		1


	//   ....[29]....
        /*021c*/ 	.word	0x00006860
        /*0220*/ 	.word	0x00000000
        /*0224*/ 	.word	0x00000000
        /*0228*/ 	.short	0x010a
        /*022a*/ 	.byte	0x3f
	.zero		1


	//   ....[30]....
        /*022c*/ 	.word	0x00006910
        /*0230*/ 	.word	0x00000000
        /*0234*/ 	.word	0x00000000
        /*0238*/ 	.short	0x010a
        /*023a*/ 	.byte	0x3f
	.zero		1


	//   ....[31]....
        /*023c*/ 	.word	0x000069c0
        /*0240*/ 	.word	0x00000004
        /*0244*/ 	.word	0x00000000
        /*0248*/ 	.short	0x010a
        /*024a*/ 	.byte	0x3f
	.zero		1


	//----- nvinfo : EIATTR_NUM_MBARRIERS
	.align		4
.L_26:
        /*024c*/ 	.byte	0x03, 0x38
        /*024e*/ 	.short	0x0012


	//----- nvinfo : EIATTR_EXIT_INSTR_OFFSETS
	.align		4
        /*0250*/ 	.byte	0x04, 0x1c
        /*0252*/ 	.short	(.L_28 - .L_27)


	//   ....[0]....
.L_27:
        /*0254*/ 	.word	0x00000780


	//   ....[1]....
        /*0258*/ 	.word	0x00001360


	//   ....[2]....
        /*025c*/ 	.word	0x000044c0


	//   ....[3]....
        /*0260*/ 	.word	0x000044f0


	//   ....[4]....
        /*0264*/ 	.word	0x00005b60


	//   ....[5]....
        /*0268*/ 	.word	0x00005b90


	//   ....[6]....
        /*026c*/ 	.word	0x00005bb0


	//   ....[7]....
        /*0270*/ 	.word	0x00006330


	//   ....[8]....
        /*0274*/ 	.word	0x000069f0


	//----- nvinfo : EIATTR_MAX_THREADS
	.align		4
.L_28:
        /*0278*/ 	.byte	0x04, 0x05
        /*027a*/ 	.short	(.L_30 - .L_29)
.L_29:
        /*027c*/ 	.word	0x00000100
        /*0280*/ 	.word	0x00000001
        /*0284*/ 	.word	0x00000001


	//----- nvinfo : EIATTR_CRS_STACK_SIZE
	.align		4
.L_30:
        /*0288*/ 	.byte	0x04, 0x1e
        /*028a*/ 	.short	(.L_32 - .L_31)
.L_31:
        /*028c*/ 	.word	0x00000000


	//----- nvinfo : EIATTR_CBANK_PARAM_SIZE
	.align		4
.L_32:
        /*0290*/ 	.byte	0x03, 0x19
        /*0292*/ 	.short	0x03f0


	//----- nvinfo : EIATTR_PARAM_CBANK
	.align		4
        /*0294*/ 	.byte	0x04, 0x0a
        /*0296*/ 	.short	(.L_34 - .L_33)
	.align		4
.L_33:
        /*0298*/ 	.word	index@(.nv.constant0._ZN7cutlass13device_kernelINS_4conv6kernel13ConvUniversalINS1_16ConvProblemShapeILNS1_8OperatorE0ELi2EEENS1_10collective14CollectiveConvINS1_46MainloopSm90TmaGmmaWarpSpecializedImplicitGemmILS5_0ELi9ELi2EN4cute5tupleIJNSA_1CILi1EEESD_SD_EEENS1_36KernelImplicitTmaWarpSpecializedSm90ELi1EEENSB_IJNSC_ILi64EEENSC_ILi128EEENSB_IJSH_EEEEEENS_10bfloat16_tESL_NSA_8TiledMMAINSA_8MMA_AtomIJNSA_4SM904GMMA28MMA_64x128x16_F32BF16BF16_SSILNSP_5MajorE0ELSR_0ELNSP_7ScaleInE1ELSS_1EEEEEENSA_6LayoutISE_NSB_IJNSC_ILi0EEESW_SW_EEEEENSB_IJNSA_10UnderscoreESZ_SZ_EEEEENS7_6detail26Sm90ImplicitGemmTileTraitsINSA_20SM90_TMA_LOAD_IM2COLENSA_14ComposedLayoutINSA_7SwizzleILi3ELi4ELi3EEENSA_18smem_ptr_flag_bitsILi16EEENSV_INSB_IJNSB_IJNSC_ILi8EEES1A_EEENSB_IJSH_SD_EEENSB_IJSD_NSC_ILi9EEEEEEEEENSB_IJNSB_IJSH_NSC_ILi512EEEEEENSB_IJSD_SW_EEENSB_IJSW_NSC_ILi4096EEEEEEEEEEEEEvEENS13_INSA_13SM90_TMA_LOADENS15_IS17_S19_NSV_INSB_IJNSB_IJS1A_NSC_ILi16EEEEEES1C_S1E_EEENSB_IJS1H_S1I_NSB_IJSW_NSC_ILi8192EEEEEEEEEEEEEvEEEENS_8epilogue10collective6detail29Sm90TmaWarpSpecializedAdapterINS21_15DefaultEpilogueISL_NSB_IJNSB_IJlllEEESD_SW_EEES26_NS20_6thread17LinearCombinationISL_Li1EffLNS27_9ScaleType4KindE0ELNS_15FloatRoundStyleE2ESL_EENS_4gemm15EpilogueDefaultEEEEEvvEEEEvNT_6ParamsE)
        /*029c*/ 	.short	0x0210
        /*029e*/ 	.short	0x03f0


	//----- nvinfo : EIATTR_SW_WAR
	.align		4
.L_34:
        /*02a0*/ 	.byte	0x04, 0x36
        /*02a2*/ 	.short	(.L_36 - .L_35)
.L_35:
        /*02a4*/ 	.word	0x00000008
.L_36:


//--------------------- .nv.callgraph             --------------------------
	.section	.nv.callgraph,"",@"SHT_CUDA_CALLGRAPH"
	.align	4
	.sectionentsize	8
	.align		4
        /*0000*/ 	.word	0x00000000
	.align		4
        /*0004*/ 	.word	0xffffffff
	.align		4
        /*0008*/ 	.word	0x00000000
	.align		4
        /*000c*/ 	.word	0xfffffffe
	.align		4
        /*0010*/ 	.word	0x00000000
	.align		4
        /*0014*/ 	.word	0xfffffffd
	.align		4
        /*0018*/ 	.word	0x00000000
	.align		4
        /*001c*/ 	.word	0xfffffffc


//--------------------- .nv.constant4             --------------------------
	.section	.nv.constant4,"a",@progbits
	.align	8
	.align		8
.nv.constant4:
        /*0000*/ 	.dword	_ZN39_INTERNAL_fc602d1f_4_k_cu_69a170f8_36234cuda3std3__45__cpo5beginE
	.align		8
        /*0008*/ 	.dword	_ZN39_INTERNAL_fc602d1f_4_k_cu_69a170f8_36234cuda3std3__45__cpo3endE
	.align		8
        /*0010*/ 	.dword	_ZN39_INTERNAL_fc602d1f_4_k_cu_69a170f8_36234cuda3std3__45__cpo6cbeginE
	.align		8
        /*0018*/ 	.dword	_ZN39_INTERNAL_fc602d1f_4_k_cu_69a170f8_36234cuda3std3__45__cpo4cendE
	.align		8
        /*0020*/ 	.dword	_ZN39_INTERNAL_fc602d1f_4_k_cu_69a170f8_36234cuda3std3__441_GLOBAL__N__fc602d1f_4_k_cu_69a170f8_36236ignoreE
	.align		8
        /*0028*/ 	.dword	_ZN39_INTERNAL_fc602d1f_4_k_cu_69a170f8_36234cuda3std3__419piecewise_constructE
	.align		8
        /*0030*/ 	.dword	_ZN39_INTERNAL_fc602d1f_4_k_cu_69a170f8_36234cuda3std3__48in_placeE
	.align		8
        /*0038*/ 	.dword	_ZN39_INTERNAL_fc602d1f_4_k_cu_69a170f8_36234cuda3std6ranges3__45__cpo4swapE
	.align		8
        /*0040*/ 	.dword	_ZN39_INTERNAL_fc602d1f_4_k_cu_69a170f8_36234cuda3std6ranges3__45__cpo9iter_moveE
	.align		8
        /*0048*/ 	.dword	_ZN39_INTERNAL_fc602d1f_4_k_cu_69a170f8_36234cute7productE
	.align		8
        /*0050*/ 	.dword	_ZN39_INTERNAL_fc602d1f_4_k_cu_69a170f8_36234cute1_E


//--------------------- .text._ZN7cutlass13device_kernelINS_4conv6kernel13ConvUniversalINS1_16ConvProblemShapeILNS1_8OperatorE0ELi2EEENS1_10collective14CollectiveConvINS1_46MainloopSm90TmaGmmaWarpSpecializedImplicitGemmILS5_0ELi9ELi2EN4cute5tupleIJNSA_1CILi1EEESD_SD_EEENS1_36KernelImplicitTmaWarpSpecializedSm90ELi1EEENSB_IJNSC_ILi64EEENSC_ILi128EEENSB_IJSH_EEEEEENS_10bfloat16_tESL_NSA_8TiledMMAINSA_8MMA_AtomIJNSA_4SM904GMMA28MMA_64x128x16_F32BF16BF16_SSILNSP_5MajorE0ELSR_0ELNSP_7ScaleInE1ELSS_1EEEEEENSA_6LayoutISE_NSB_IJNSC_ILi0EEESW_SW_EEEEENSB_IJNSA_10UnderscoreESZ_SZ_EEEEENS7_6detail26Sm90ImplicitGemmTileTraitsINSA_20SM90_TMA_LOAD_IM2COLENSA_14ComposedLayoutINSA_7SwizzleILi3ELi4ELi3EEENSA_18smem_ptr_flag_bitsILi16EEENSV_INSB_IJNSB_IJNSC_ILi8EEES1A_EEENSB_IJSH_SD_EEENSB_IJSD_NSC_ILi9EEEEEEEEENSB_IJNSB_IJSH_NSC_ILi512EEEEEENSB_IJSD_SW_EEENSB_IJSW_NSC_ILi4096EEEEEEEEEEEEEvEENS13_INSA_13SM90_TMA_LOADENS15_IS17_S19_NSV_INSB_IJNSB_IJS1A_NSC_ILi16EEEEEES1C_S1E_EEENSB_IJS1H_S1I_NSB_IJSW_NSC_ILi8192EEEEEEEEEEEEEvEEEENS_8epilogue10collective6detail29Sm90TmaWarpSpecializedAdapterINS21_15DefaultEpilogueISL_NSB_IJNSB_IJlllEEESD_SW_EEES26_NS20_6thread17LinearCombinationISL_Li1EffLNS27_9ScaleType4KindE0ELNS_15FloatRoundStyleE2ESL_EENS_4gemm15EpilogueDefaultEEEEEvvEEEEvNT_6ParamsE --------------------------
	.section	.text._ZN7cutlass13device_kernelINS_4conv6kernel13ConvUniversalINS1_16ConvProblemShapeILNS1_8OperatorE0ELi2EEENS1_10collective14CollectiveConvINS1_46MainloopSm90TmaGmmaWarpSpecializedImplicitGemmILS5_0ELi9ELi2EN4cute5tupleIJNSA_1CILi1EEESD_SD_EEENS1_36KernelImplicitTmaWarpSpecializedSm90ELi1EEENSB_IJNSC_ILi64EEENSC_ILi128EEENSB_IJSH_EEEEEENS_10bfloat16_tESL_NSA_8TiledMMAINSA_8MMA_AtomIJNSA_4SM904GMMA28MMA_64x128x16_F32BF16BF16_SSILNSP_5MajorE0ELSR_0ELNSP_7ScaleInE1ELSS_1EEEEEENSA_6LayoutISE_NSB_IJNSC_ILi0EEESW_SW_EEEEENSB_IJNSA_10UnderscoreESZ_SZ_EEEEENS7_6detail26Sm90ImplicitGemmTileTraitsINSA_20SM90_TMA_LOAD_IM2COLENSA_14ComposedLayoutINSA_7SwizzleILi3ELi4ELi3EEENSA_18smem_ptr_flag_bitsILi16EEENSV_INSB_IJNSB_IJNSC_ILi8EEES1A_EEENSB_IJSH_SD_EEENSB_IJSD_NSC_ILi9EEEEEEEEENSB_IJNSB_IJSH_NSC_ILi512EEEEEENSB_IJSD_SW_EEENSB_IJSW_NSC_ILi4096EEEEEEEEEEEEEvEENS13_INSA_13SM90_TMA_LOADENS15_IS17_S19_NSV_INSB_IJNSB_IJS1A_NSC_ILi16EEEEEES1C_S1E_EEENSB_IJS1H_S1I_NSB_IJSW_NSC_ILi8192EEEEEEEEEEEEEvEEEENS_8epilogue10collective6detail29Sm90TmaWarpSpecializedAdapterINS21_15DefaultEpilogueISL_NSB_IJNSB_IJlllEEESD_SW_EEES26_NS20_6thread17LinearCombinationISL_Li1EffLNS27_9ScaleType4KindE0ELNS_15FloatRoundStyleE2ESL_EENS_4gemm15EpilogueDefaultEEEEEvvEEEEvNT_6ParamsE,"ax",@progbits
	.align	128
.text._ZN7cutlass13device_kernelINS_4conv6kernel13ConvUniversalINS1_16ConvProblemShapeILNS1_8OperatorE0ELi2EEENS1_10collective14CollectiveConvINS1_46MainloopSm90TmaGmmaWarpSpecializedImplicitGemmILS5_0ELi9ELi2EN4cute5tupleIJNSA_1CILi1EEESD_SD_EEENS1_36KernelImplicitTmaWarpSpecializedSm90ELi1EEENSB_IJNSC_ILi64EEENSC_ILi128EEENSB_IJSH_EEEEEENS_10bfloat16_tESL_NSA_8TiledMMAINSA_8MMA_AtomIJNSA_4SM904GMMA28MMA_64x128x16_F32BF16BF16_SSILNSP_5MajorE0ELSR_0ELNSP_7ScaleInE1ELSS_1EEEEEENSA_6LayoutISE_NSB_IJNSC_ILi0EEESW_SW_EEEEENSB_IJNSA_10UnderscoreESZ_SZ_EEEEENS7_6detail26Sm90ImplicitGemmTileTraitsINSA_20SM90_TMA_LOAD_IM2COLENSA_14ComposedLayoutINSA_7SwizzleILi3ELi4ELi3EEENSA_18smem_ptr_flag_bitsILi16EEENSV_INSB_IJNSB_IJNSC_ILi8EEES1A_EEENSB_IJSH_SD_EEENSB_IJSD_NSC_ILi9EEEEEEEEENSB_IJNSB_IJSH_NSC_ILi512EEEEEENSB_IJSD_SW_EEENSB_IJSW_NSC_ILi4096EEEEEEEEEEEEEvEENS13_INSA_13SM90_TMA_LOADENS15_IS17_S19_NSV_INSB_IJNSB_IJS1A_NSC_ILi16EEEEEES1C_S1E_EEENSB_IJS1H_S1I_NSB_IJSW_NSC_ILi8192EEEEEEEEEEEEEvEEEENS_8epilogue10collective6detail29Sm90TmaWarpSpecializedAdapterINS21_15DefaultEpilogueISL_NSB_IJNSB_IJlllEEESD_SW_EEES26_NS20_6thread17LinearCombinationISL_Li1EffLNS27_9ScaleType4KindE0ELNS_15FloatRoundStyleE2ESL_EENS_4gemm15EpilogueDefaultEEEEEvvEEEEvNT_6ParamsE:
        .type           _ZN7cutlass13device_kernelINS_4conv6kernel13ConvUniversalINS1_16ConvProblemShapeILNS1_8OperatorE0ELi2EEENS1_10collective14CollectiveConvINS1_46MainloopSm90TmaGmmaWarpSpecializedImplicitGemmILS5_0ELi9ELi2EN4cute5tupleIJNSA_1CILi1EEESD_SD_EEENS1_36KernelImplicitTmaWarpSpecializedSm90ELi1EEENSB_IJNSC_ILi64EEENSC_ILi128EEENSB_IJSH_EEEEEENS_10bfloat16_tESL_NSA_8TiledMMAINSA_8MMA_AtomIJNSA_4SM904GMMA28MMA_64x128x16_F32BF16BF16_SSILNSP_5MajorE0ELSR_0ELNSP_7ScaleInE1ELSS_1EEEEEENSA_6LayoutISE_NSB_IJNSC_ILi0EEESW_SW_EEEEENSB_IJNSA_10UnderscoreESZ_SZ_EEEEENS7_6detail26Sm90ImplicitGemmTileTraitsINSA_20SM90_TMA_LOAD_IM2COLENSA_14ComposedLayoutINSA_7SwizzleILi3ELi4ELi3EEENSA_18smem_ptr_flag_bitsILi16EEENSV_INSB_IJNSB_IJNSC_ILi8EEES1A_EEENSB_IJSH_SD_EEENSB_IJSD_NSC_ILi9EEEEEEEEENSB_IJNSB_IJSH_NSC_ILi512EEEEEENSB_IJSD_SW_EEENSB_IJSW_NSC_ILi4096EEEEEEEEEEEEEvEENS13_INSA_13SM90_TMA_LOADENS15_IS17_S19_NSV_INSB_IJNSB_IJS1A_NSC_ILi16EEEEEES1C_S1E_EEENSB_IJS1H_S1I_NSB_IJSW_NSC_ILi8192EEEEEEEEEEEEEvEEEENS_8epilogue10collective6detail29Sm90TmaWarpSpecializedAdapterINS21_15DefaultEpilogueISL_NSB_IJNSB_IJlllEEESD_SW_EEES26_NS20_6thread17LinearCombinationISL_Li1EffLNS27_9ScaleType4KindE0ELNS_15FloatRoundStyleE2ESL_EENS_4gemm15EpilogueDefaultEEEEEvvEEEEvNT_6ParamsE,@function
        .size           _ZN7cutlass13device_kernelINS_4conv6kernel13ConvUniversalINS1_16ConvProblemShapeILNS1_8OperatorE0ELi2EEENS1_10collective14CollectiveConvINS1_46MainloopSm90TmaGmmaWarpSpecializedImplicitGemmILS5_0ELi9ELi2EN4cute5tupleIJNSA_1CILi1EEESD_SD_EEENS1_36KernelImplicitTmaWarpSpecializedSm90ELi1EEENSB_IJNSC_ILi64EEENSC_ILi128EEENSB_IJSH_EEEEEENS_10bfloat16_tESL_NSA_8TiledMMAINSA_8MMA_AtomIJNSA_4SM904GMMA28MMA_64x128x16_F32BF16BF16_SSILNSP_5MajorE0ELSR_0ELNSP_7ScaleInE1ELSS_1EEEEEENSA_6LayoutISE_NSB_IJNSC_ILi0EEESW_SW_EEEEENSB_IJNSA_10UnderscoreESZ_SZ_EEEEENS7_6detail26Sm90ImplicitGemmTileTraitsINSA_20SM90_TMA_LOAD_IM2COLENSA_14ComposedLayoutINSA_7SwizzleILi3ELi4ELi3EEENSA_18smem_ptr_flag_bitsILi16EEENSV_INSB_IJNSB_IJNSC_ILi8EEES1A_EEENSB_IJSH_SD_EEENSB_IJSD_NSC_ILi9EEEEEEEEENSB_IJNSB_IJSH_NSC_ILi512EEEEEENSB_IJSD_SW_EEENSB_IJSW_NSC_ILi4096EEEEEEEEEEEEEvEENS13_INSA_13SM90_TMA_LOADENS15_IS17_S19_NSV_INSB_IJNSB_IJS1A_NSC_ILi16EEEEEES1C_S1E_EEENSB_IJS1H_S1I_NSB_IJSW_NSC_ILi8192EEEEEEEEEEEEEvEEEENS_8epilogue10collective6detail29Sm90TmaWarpSpecializedAdapterINS21_15DefaultEpilogueISL_NSB_IJNSB_IJlllEEESD_SW_EEES26_NS20_6thread17LinearCombinationISL_Li1EffLNS27_9ScaleType4KindE0ELNS_15FloatRoundStyleE2ESL_EENS_4gemm15EpilogueDefaultEEEEEvvEEEEvNT_6ParamsE,(.L_x_163 - _ZN7cutlass13device_kernelINS_4conv6kernel13ConvUniversalINS1_16ConvProblemShapeILNS1_8OperatorE0ELi2EEENS1_10collective14CollectiveConvINS1_46MainloopSm90TmaGmmaWarpSpecializedImplicitGemmILS5_0ELi9ELi2EN4cute5tupleIJNSA_1CILi1EEESD_SD_EEENS1_36KernelImplicitTmaWarpSpecializedSm90ELi1EEENSB_IJNSC_ILi64EEENSC_ILi128EEENSB_IJSH_EEEEEENS_10bfloat16_tESL_NSA_8TiledMMAINSA_8MMA_AtomIJNSA_4SM904GMMA28MMA_64x128x16_F32BF16BF16_SSILNSP_5MajorE0ELSR_0ELNSP_7ScaleInE1ELSS_1EEEEEENSA_6LayoutISE_NSB_IJNSC_ILi0EEESW_SW_EEEEENSB_IJNSA_10UnderscoreESZ_SZ_EEEEENS7_6detail26Sm90ImplicitGemmTileTraitsINSA_20SM90_TMA_LOAD_IM2COLENSA_14ComposedLayoutINSA_7SwizzleILi3ELi4ELi3EEENSA_18smem_ptr_flag_bitsILi16EEENSV_INSB_IJNSB_IJNSC_ILi8EEES1A_EEENSB_IJSH_SD_EEENSB_IJSD_NSC_ILi9EEEEEEEEENSB_IJNSB_IJSH_NSC_ILi512EEEEEENSB_IJSD_SW_EEENSB_IJSW_NSC_ILi4096EEEEEEEEEEEEEvEENS13_INSA_13SM90_TMA_LOADENS15_IS17_S19_NSV_INSB_IJNSB_IJS1A_NSC_ILi16EEEEEES1C_S1E_EEENSB_IJS1H_S1I_NSB_IJSW_NSC_ILi8192EEEEEEEEEEEEEvEEEENS_8epilogue10collective6detail29Sm90TmaWarpSpecializedAdapterINS21_15DefaultEpilogueISL_NSB_IJNSB_IJlllEEESD_SW_EEES26_NS20_6thread17LinearCombinationISL_Li1EffLNS27_9ScaleType4KindE0ELNS_15FloatRoundStyleE2ESL_EENS_4gemm15EpilogueDefaultEEEEEvvEEEEvNT_6ParamsE)
        .other          _ZN7cutlass13device_kernelINS_4conv6kernel13ConvUniversalINS1_16ConvProblemShapeILNS1_8OperatorE0ELi2EEENS1_10collective14CollectiveConvINS1_46MainloopSm90TmaGmmaWarpSpecializedImplicitGemmILS5_0ELi9ELi2EN4cute5tupleIJNSA_1CILi1EEESD_SD_EEENS1_36KernelImplicitTmaWarpSpecializedSm90ELi1EEENSB_IJNSC_ILi64EEENSC_ILi128EEENSB_IJSH_EEEEEENS_10bfloat16_tESL_NSA_8TiledMMAINSA_8MMA_AtomIJNSA_4SM904GMMA28MMA_64x128x16_F32BF16BF16_SSILNSP_5MajorE0ELSR_0ELNSP_7ScaleInE1ELSS_1EEEEEENSA_6LayoutISE_NSB_IJNSC_ILi0EEESW_SW_EEEEENSB_IJNSA_10UnderscoreESZ_SZ_EEEEENS7_6detail26Sm90ImplicitGemmTileTraitsINSA_20SM90_TMA_LOAD_IM2COLENSA_14ComposedLayoutINSA_7SwizzleILi3ELi4ELi3EEENSA_18smem_ptr_flag_bitsILi16EEENSV_INSB_IJNSB_IJNSC_ILi8EEES1A_EEENSB_IJSH_SD_EEENSB_IJSD_NSC_ILi9EEEEEEEEENSB_IJNSB_IJSH_NSC_ILi512EEEEEENSB_IJSD_SW_EEENSB_IJSW_NSC_ILi4096EEEEEEEEEEEEEvEENS13_INSA_13SM90_TMA_LOADENS15_IS17_S19_NSV_INSB_IJNSB_IJS1A_NSC_ILi16EEEEEES1C_S1E_EEENSB_IJS1H_S1I_NSB_IJSW_NSC_ILi8192EEEEEEEEEEEEEvEEEENS_8epilogue10collective6detail29Sm90TmaWarpSpecializedAdapterINS21_15DefaultEpilogueISL_NSB_IJNSB_IJlllEEESD_SW_EEES26_NS20_6thread17LinearCombinationISL_Li1EffLNS27_9ScaleType4KindE0ELNS_15FloatRoundStyleE2ESL_EENS_4gemm15EpilogueDefaultEEEEEvvEEEEvNT_6ParamsE,@"STO_CUDA_ENTRY STV_DEFAULT"
_ZN7cutlass13device_kernelINS_4conv6kernel13ConvUniversalINS1_16ConvProblemShapeILNS1_8OperatorE0ELi2EEENS1_10collective14CollectiveConvINS1_46MainloopSm90TmaGmmaWarpSpecializedImplicitGemmILS5_0ELi9ELi2EN4cute5tupleIJNSA_1CILi1EEESD_SD_EEENS1_36KernelImplicitTmaWarpSpecializedSm90ELi1EEENSB_IJNSC_ILi64EEENSC_ILi128EEENSB_IJSH_EEEEEENS_10bfloat16_tESL_NSA_8TiledMMAINSA_8MMA_AtomIJNSA_4SM904GMMA28MMA_64x128x16_F32BF16BF16_SSILNSP_5MajorE0ELSR_0ELNSP_7ScaleInE1ELSS_1EEEEEENSA_6LayoutISE_NSB_IJNSC_ILi0EEESW_SW_EEEEENSB_IJNSA_10UnderscoreESZ_SZ_EEEEENS7_6detail26Sm90ImplicitGemmTileTraitsINSA_20SM90_TMA_LOAD_IM2COLENSA_14ComposedLayoutINSA_7SwizzleILi3ELi4ELi3EEENSA_18smem_ptr_flag_bitsILi16EEENSV_INSB_IJNSB_IJNSC_ILi8EEES1A_EEENSB_IJSH_SD_EEENSB_IJSD_NSC_ILi9EEEEEEEEENSB_IJNSB_IJSH_NSC_ILi512EEEEEENSB_IJSD_SW_EEENSB_IJSW_NSC_ILi4096EEEEEEEEEEEEEvEENS13_INSA_13SM90_TMA_LOADENS15_IS17_S19_NSV_INSB_IJNSB_IJS1A_NSC_ILi16EEEEEES1C_S1E_EEENSB_IJS1H_S1I_NSB_IJSW_NSC_ILi8192EEEEEEEEEEEEEvEEEENS_8epilogue10collective6detail29Sm90TmaWarpSpecializedAdapterINS21_15DefaultEpilogueISL_NSB_IJNSB_IJlllEEESD_SW_EEES26_NS20_6thread17LinearCombinationISL_Li1EffLNS27_9ScaleType4KindE0ELNS_15FloatRoundStyleE2ESL_EENS_4gemm15EpilogueDefaultEEEEEvvEEEEvNT_6ParamsE:
[----:B------:R-:W-:Y:S01]  /*0000*/  LDC R1, c[0x0][0x28] ;  /* 0x00000a00ff017b82 */ /* 0x000fe20000000800 */
[----:B------:R-:W0:Y:S01]  /*0010*/  S2R R8, SR_TID.X ;  /* 0x0000000000087919 */ /* 0x000e220000002100 */
[----:B------:R-:W-:Y:S01]  /*0020*/  ELECT P0, URZ, PT ;  /* 0x00000000003f782f */ /* 0x000fe20003800000 */
[----:B------:R-:W-:Y:S01]  /*0030*/  BSSY B0, `(.L_x_0) ;  /* 0x000000f000007945 */ /* 0x000fe20003800000 */
[--C-:B0-----:R-:W-:Y:S02]  /*0040*/  SHF.R.U32.HI R0, RZ, 0x5, R8.reuse ;  /* 0x00000005ff007819 */ /* 0x101fe40000011608 */
[----:B------:R-:W-:-:S03]  /*0050*/  SHF.R.U32.HI R3, RZ, 0x7, R8 ;  /* 0x00000007ff037819 */ /* 0x000fc60000011608 */
[----:B------:R-:W0:Y:S04]  /*0060*/  SHFL.IDX PT, R2, R0, RZ, 0x1f ;  /* 0x00001fff00027589 */ /* 0x000e2800000e0000 */
[----:B------:R1:W2:Y:S01]  /*0070*/  SHFL.IDX PT, R7, R3, RZ, 0x1f ;  /* 0x00001fff03077589 */ /* 0x0002a200000e0000 */
[----:B0-----:R-:W-:-:S13]  /*0080*/  ISETP.NE.OR P0, PT, R2, RZ, !P0 ;  /* 0x000000ff0200720c */ /* 0x001fda0004705670 */
[----:B-12---:R-:W-:Y:S05]  /*0090*/  @P0 BRA `(.L_x_1) ;  /* 0x0000000000200947 */ /* 0x006fea0003800000 */
[----:B------:R-:W-:Y:S02]  /*00a0*/  ULDC.64 UR4, c[0x0][0x198] ;  /* 0x0000660000047ab9 */ /* 0x000fe40000000a00 */
[----:B------:R-:W-:Y:S02]  /*00b0*/  UIADD3 UR6, UP0, UR4, 0xf0, URZ ;  /* 0x000000f004067890 */ /* 0x000fe4000ff1e03f */
[----:B------:R-:W-:Y:S02]  /*00c0*/  UIADD3 UR4, UP1, UR4, 0x1f0, URZ ;  /* 0x000001f004047890 */ /* 0x000fe4000ff3e03f */
[----:B------:R-:W-:Y:S02]  /*00d0*/  UIADD3.X UR7, URZ, UR5, URZ, UP0, !UPT ;  /* 0x000000053f077290 */ /* 0x000fe400087fe43f */
[----:B------:R-:W-:-:S07]  /*00e0*/  UIADD3.X UR5, URZ, UR5, URZ, UP1, !UPT ;  /* 0x000000053f057290 */ /* 0x000fce0008ffe43f */
[----:B------:R0:W-:Y:S02]  /*00f0*/  UTMACCTL.PF [UR6] ;  /* 0x00000000060079b9 */ /* 0x0001e40008040000 */
[----:B------:R0:W-:Y:S02]  /*0100*/  UTMACCTL.PF [UR4] ;  /* 0x00000000040079b9 */ /* 0x0001e40008040000 */
[----:B0-----:R-:W-:Y:S01]  /*0110*/  NOP ;  /* 0x0000000000007918 */ /* 0x001fe20000000000 */
.L_x_1:
[----:B------:R-:W-:Y:S05]  /*0120*/  BSYNC B0 ;  /* 0x0000000000007941 */ /* 0x000fea0003800000 */
.L_x_0:
[----:B------:R-:W0:Y:S01]  /*0130*/  SHFL.IDX PT, R0, R0, RZ, 0x1f ;  /* 0x00001fff00007589 */ /* 0x000e2200000e0000 */
[----:B------:R-:W-:-:S04]  /*0140*/  SHF.R.S32.HI R3, RZ, 0x1f, R2 ;  /* 0x0000001fff037819 */ /* 0x000fc80000011402 */
[----:B------:R-:W-:Y:S02]  /*0150*/  LEA.HI R3, R3, R2, RZ, 0x2 ;  /* 0x0000000203037211 */ /* 0x000fe400078f10ff */
[----:B0-----:R-:W-:-:S13]  /*0160*/  ISETP.NE.AND P0, PT, R0, RZ, PT ;  /* 0x000000ff0000720c */ /* 0x001fda0003f05270 */
[----:B------:R-:W-:Y:S05]  /*0170*/  @P0 BRA `(.L_x_2) ;  /* 0x00000000008c0947 */ /* 0x000fea0003800000 */
[----:B------:R-:W-:Y:S01]  /*0180*/  ELECT P0, URZ, PT ;  /* 0x00000000003f782f */ /* 0x000fe20003800000 */
[----:B------:R-:W-:-:S12]  /*0190*/  BSSY B0, `(.L_x_2) ;  /* 0x0000021000007945 */ /* 0x000fd80003800000 */
[----:B------:R-:W-:Y:S05]  /*01a0*/  @!P0 BRA `(.L_x_3) ;  /* 0x00000000007c8947 */ /* 0x000fea0003800000 */
[----:B------:R-:W0:Y:S01]  /*01b0*/  S2UR UR8, SR_CgaCtaId ;  /* 0x00000000000879c3 */ /* 0x000e220000008800 */
[----:B------:R-:W-:Y:S01]  /*01c0*/  UMOV UR4, 0x400 ;  /* 0x0000040000047882 */ /* 0x000fe20000000000 */
[----:B------:R-:W-:Y:S01]  /*01d0*/  UMOV UR5, 0x1 ;  /* 0x0000000100057882 */ /* 0x000fe20000000000 */
[----:B------:R-:W-:Y:S02]  /*01e0*/  UMOV UR6, 0x80 ;  /* 0x0000008000067882 */ /* 0x000fe40000000000 */
[----:B------:R-:W-:-:S04]  /*01f0*/  UIADD3 UR6, -UR6, 0x100000, URZ ;  /* 0x0010000006067890 */ /* 0x000fc8000fffe13f */
[----:B------:R-:W-:Y:S02]  /*0200*/  USHF.L.U32 UR7, UR6, 0xb, URZ ;  /* 0x0000000b06077899 */ /* 0x000fe4000800063f */
[----:B------:R-:W-:Y:S02]  /*0210*/  USHF.L.U32 UR6, UR6, 0x1, URZ ;  /* 0x0000000106067899 */ /* 0x000fe4000800063f */
[----:B0-----:R-:W-:Y:S02]  /*0220*/  ULEA UR8, UR8, UR4, 0x18 ;  /* 0x0000000408087291 */ /* 0x001fe4000f8ec03f */
[----:B------:R-:W-:-:S04]  /*0230*/  UIADD3 UR4, -UR5, 0x100000, URZ ;  /* 0x0010000005047890 */ /* 0x000fc8000fffe13f */
[----:B------:R-:W-:Y:S02]  /*0240*/  USHF.L.U32 UR5, UR4, 0xb, URZ ;  /* 0x0000000b04057899 */ /* 0x000fe4000800063f */
[----:B------:R-:W-:Y:S01]  /*0250*/  USHF.L.U32 UR4, UR4, 0x1, URZ ;  /* 0x0000000104047899 */ /* 0x000fe2000800063f */
[----:B------:R-:W0:Y:S11]  /*0260*/  FENCE.VIEW.ASYNC.S ;  /* 0x00000000000073c6 */ /* 0x000e360000000000 */
[----:B0-----:R0:W1:Y:S01]  /*0270*/  SYNCS.EXCH.64 URZ, [UR8+0x36000], UR4 ;  /* 0x03600004083f75b2 */ /* 0x0010620008000100 */
[----:B------:R0:W2:Y:S01]  /*0280*/  SYNCS.EXCH.64 URZ, [UR8+0x36048], UR6 ;  /* 0x03604806083f75b2 */ /* 0x0000a20008000100 */
[----:B------:R0:W3:Y:S01]  /*0290*/  SYNCS.EXCH.64 URZ, [UR8+0x36008], UR4 ;  /* 0x03600804083f75b2 */ /* 0x0000e20008000100 */
[----:B------:R0:W4:Y:S01]  /*02a0*/  SYNCS.EXCH.64 URZ, [UR8+0x36050], UR6 ;  /* 0x03605006083f75b2 */ /* 0x0001220008000100 */
[----:B------:R0:W0:Y:S01]  /*02b0*/  SYNCS.EXCH.64 URZ, [UR8+0x36010], UR4 ;  /* 0x03601004083f75b2 */ /* 0x0000220008000100 */
        /* <DEDUP_REMOVED lines=13> */
[----:B------:R-:W-:Y:S01]  /*0390*/  NOP ;  /* 0x0000000000007918 */ /* 0x000fe20000000000 */
.L_x_3:
[----:B0-----:R-:W-:Y:S05]  /*03a0*/  BSYNC B0 ;  /* 0x0000000000007941 */ /* 0x001fea0003800000 */
.L_x_2:
[----:B------:R-:W-:Y:S01]  /*03b0*/  ULDC.64 UR4, c[0x0][0x598] ;  /* 0x0001660000047ab9 */ /* 0x000fe20000000a00 */
[----:B------:R-:W-:Y:S01]  /*03c0*/  LOP3.LUT R3, R3, 0xfffffffc, RZ, 0xc0, !PT ;  /* 0xfffffffc03037812 */ /* 0x000fe200078ec0ff */
[----:B------:R-:W-:Y:S01]  /*03d0*/  NOP ;  /* 0x0000000000007918 */ /* 0x000fe20000000000 */
[----:B------:R-:W-:Y:S01]  /*03e0*/  ISETP.NE.U32.AND P0, PT, RZ, UR4, PT ;  /* 0x00000004ff007c0c */ /* 0x000fe2000bf05070 */
[----:B------:R-:W-:Y:S01]  /*03f0*/  NOP ;  /* 0x0000000000007918 */ /* 0x000fe20000000000 */
[----:B-1234-:R-:W-:Y:S01]  /*0400*/  BAR.SYNC.DEFER_BLOCKING 0x0 ;  /* 0x0000000000007b1d */ /* 0x01efe20000010000 */
[----:B------:R-:W-:Y:S01]  /*0410*/  IMAD.IADD R6, R2, 0x1, -R3 ;  /* 0x0000000102067824 */ /* 0x000fe200078e0a03 */
[----:B------:R-:W-:Y:S02]  /*0420*/  ISETP.NE.AND.EX P0, PT, RZ, UR5, PT, P0 ;  /* 0x00000005ff007c0c */ /* 0x000fe4000bf05300 */
[C---:B------:R-:W-:Y:S02]  /*0430*/  ISETP.NE.AND P2, PT, R7.reuse, 0x1, PT ;  /* 0x000000010700780c */ /* 0x040fe40003f45270 */
[----:B------:R-:W-:Y:S01]  /*0440*/  LOP3.LUT P1, RZ, R7, R6, RZ, 0xfc, !PT ;  /* 0x0000000607ff7212 */ /* 0x000fe2000782fcff */
[----:B------:R-:W-:-:S03]  /*0450*/  ULDC.64 UR12, c[0x0][0x208] ;  /* 0x00008200000c7ab9 */ /* 0x000fc60000000a00 */
[----:B------:R-:W-:-:S04]  /*0460*/  SEL R2, RZ, 0x1, P1 ;  /* 0x00000001ff027807 */ /* 0x000fc80000800000 */
[----:B------:R-:W-:Y:S01]  /*0470*/  SEL R2, R2, 0x2, P2 ;  /* 0x0000000202027807 */ /* 0x000fe20001000000 */
[----:B------:R-:W-:Y:S06]  /*0480*/  @!P0 BRA `(.L_x_4) ;  /* 0x00000000001c8947 */ /* 0x000fec0003800000 */
[----:B------:R-:W0:Y:S02]  /*0490*/  LDC.64 R4, c[0x0][0x598] ;  /* 0x00016600ff047b82 */ /* 0x000e240000000a00 */
[----:B0-----:R-:W2:Y:S02]  /*04a0*/  LDG.E.64 R4, desc[UR12][R4.64] ;  /* 0x0000000c04047981 */ /* 0x001ea4000c1e1b00 */
[----:B--2---:R-:W-:-:S04]  /*04b0*/  ISETP.NE.U32.AND P0, PT, R4, RZ, PT ;  /* 0x000000ff0400720c */ /* 0x004fc80003f05070 */
[----:B------:R-:W-:-:S13]  /*04c0*/  ISETP.NE.AND.EX P0, PT, R5, RZ, PT, P0 ;  /* 0x000000ff0500720c */ /* 0x000fda0003f05300 */
[----:B------:R-:W-:Y:S05]  /*04d0*/  @!P0 BRA `(.L_x_4) ;  /* 0x0000000000088947 */ /* 0x000fea0003800000 */
[----:B------:R2:W5:Y:S01]  /*04e0*/  LD.E R0, desc[UR12][R4.64] ;  /* 0x0000000c04007980 */ /* 0x000562000c101900 */
[----:B------:R-:W-:Y:S05]  /*04f0*/  BRA `(.L_x_5) ;  /* 0x0000000000207947 */ /* 0x000fea0003800000 */
.L_x_4:
[----:B------:R-:W-:Y:S02]  /*0500*/  ULDC.64 UR4, c[0x0][0x588] ;  /* 0x0001620000047ab9 */ /* 0x000fe40000000a00 */
[----:B------:R-:W-:-:S04]  /*0510*/  ISETP.NE.U32.AND P0, PT, RZ, UR4, PT ;  /* 0x00000004ff007c0c */ /* 0x000fc8000bf05070 */
[----:B------:R-:W-:-:S13]  /*0520*/  ISETP.NE.AND.EX P0, PT, RZ, UR5, PT, P0 ;  /* 0x00000005ff007c0c */ /* 0x000fda000bf05300 */
[----:B------:R-:W-:Y:S05]  /*0530*/  @!P0 BRA `(.L_x_6) ;  /* 0x00000000000c8947 */ /* 0x000fea0003800000 */
[----:B------:R-:W0:Y:S02]  /*0540*/  LDC.64 R4, c[0x0][0x588] ;  /* 0x00016200ff047b82 */ /* 0x000e240000000a00 */
[----:B0-----:R0:W5:Y:S01]  /*0550*/  LDG.E R0, desc[UR12][R4.64] ;  /* 0x0000000c04007981 */ /* 0x001162000c1e1900 */
[----:B------:R-:W-:Y:S05]  /*0560*/  BRA `(.L_x_5) ;  /* 0x0000000000047947 */ /* 0x000fea0003800000 */
.L_x_6:
[----:B------:R-:W1:Y:S02]  /*0570*/  LDC R0, c[0x0][0x580] ;  /* 0x00016000ff007b82 */ /* 0x000e640000000800 */
.L_x_5:
[----:B------:R-:W-:Y:S02]  /*0580*/  ULDC.64 UR4, c[0x0][0x5a0] ;  /* 0x0001680000047ab9 */ /* 0x000fe40000000a00 */
[----:B------:R-:W-:-:S04]  /*0590*/  ISETP.NE.U32.AND P0, PT, RZ, UR4, PT ;  /* 0x00000004ff007c0c */ /* 0x000fc8000bf05070 */
[----:B------:R-:W-:-:S13]  /*05a0*/  ISETP.NE.AND.EX P0, PT, RZ, UR5, PT, P0 ;  /* 0x00000005ff007c0c */ /* 0x000fda000bf05300 */
[----:B------:R-:W-:Y:S05]  /*05b0*/  @!P0 BRA `(.L_x_7) ;  /* 0x00000000001c8947 */ /* 0x000fea0003800000 */
[----:B0-2---:R-:W0:Y:S02]  /*05c0*/  LDC.64 R4, c[0x0][0x5a0] ;  /* 0x00016800ff047b82 */ /* 0x005e240000000a00 */
[----:B0-----:R-:W2:Y:S02]  /*05d0*/  LDG.E.64 R4, desc[UR12][R4.64] ;  /* 0x0000000c04047981 */ /* 0x001ea4000c1e1b00 */
[----:B--2---:R-:W-:-:S04]  /*05e0*/  ISETP.NE.U32.AND P0, PT, R4, RZ, PT ;  /* 0x000000ff0400720c */ /* 0x004fc80003f05070 */
[----:B------:R-:W-:-:S13]  /*05f0*/  ISETP.NE.AND.EX P0, PT, R5, RZ, PT, P0 ;  /* 0x000000ff0500720c */ /* 0x000fda0003f05300 */
[----:B------:R-:W-:Y:S05]  /*0600*/  @!P0 BRA `(.L_x_7) ;  /* 0x0000000000088947 */ /* 0x000fea0003800000 */
[----:B------:R0:W5:Y:S01]  /*0610*/  LD.E R3, desc[UR12][R4.64] ;  /* 0x0000000c04037980 */ /* 0x000162000c101900 */
[----:B------:R-:W-:Y:S05]  /*0620*/  BRA `(.L_x_8) ;  /* 0x0000000000207947 */ /* 0x000fea0003800000 */
.L_x_7:
[----:B------:R-:W-:Y:S02]  /*0630*/  ULDC.64 UR4, c[0x0][0x590] ;  /* 0x0001640000047ab9 */ /* 0x000fe40000000a00 */
[----:B------:R-:W-:-:S04]  /*0640*/  ISETP.NE.U32.AND P0, PT, RZ, UR4, PT ;  /* 0x00000004ff007c0c */ /* 0x000fc8000bf05070 */
[----:B------:R-:W-:-:S13]  /*0650*/  ISETP.NE.AND.EX P0, PT, RZ, UR5, PT, P0 ;  /* 0x00000005ff007c0c */ /* 0x000fda000bf05300 */
[----:B------:R-:W-:Y:S05]  /*0660*/  @!P0 BRA `(.L_x_9) ;  /* 0x00000000000c8947 */ /* 0x000fea0003800000 */
[----:B0-2---:R-:W0:Y:S02]  /*0670*/  LDC.64 R4, c[0x0][0x590] ;  /* 0x00016400ff047b82 */ /* 0x005e240000000a00 */
[----:B0-----:R4:W5:Y:S01]  /*0680*/  LDG.E R3, desc[UR12][R4.64] ;  /* 0x0000000c04037981 */ /* 0x001962000c1e1900 */
[----:B------:R-:W-:Y:S05]  /*0690*/  BRA `(.L_x_8) ;  /* 0x0000000000047947 */ /* 0x000fea0003800000 */
.L_x_9:
[----:B------:R-:W3:Y:S02]  /*06a0*/  LDC R3, c[0x0][0x584] ;  /* 0x00016100ff037b82 */ /* 0x000ee40000000800 */
.L_x_8:
[----:B0-2-4-:R-:W0:Y:S01]  /*06b0*/  LDC R4, c[0x0][0x3c4] ;  /* 0x0000f100ff047b82 */ /* 0x015e220000000800 */
[----:B------:R-:W2:Y:S01]  /*06c0*/  S2R R9, SR_CTAID.X ;  /* 0x0000000000097919 */ /* 0x000ea20000002500 */
[----:B------:R-:W-:Y:S01]  /*06d0*/  ISETP.NE.AND P0, PT, R7, RZ, PT ;  /* 0x000000ff0700720c */ /* 0x000fe20003f05270 */
[----:B------:R-:W4:Y:S05]  /*06e0*/  S2R R10, SR_CTAID.Y ;  /* 0x00000000000a7919 */ /* 0x000f2a0000002600 */
[----:B------:R-:W1:Y:S01]  /*06f0*/  LDC.64 R12, c[0x0][0x3c8] ;  /* 0x0000f200ff0c7b82 */ /* 0x000e620000000a00 */
[----:B0-----:R-:W-:-:S05]  /*0700*/  VIADD R4, R4, 0x3f ;  /* 0x0000003f04047836 */ /* 0x001fca0000000000 */
[----:B------:R-:W-:-:S04]  /*0710*/  SHF.R.S32.HI R5, RZ, 0x1f, R4 ;  /* 0x0000001fff057819 */ /* 0x000fc80000011404 */
[----:B------:R-:W-:-:S04]  /*0720*/  LEA.HI R5, R5, R4, RZ, 0x6 ;  /* 0x0000000405057211 */ /* 0x000fc800078f30ff */
[----:B------:R-:W-:-:S05]  /*0730*/  SHF.R.S32.HI R5, RZ, 0x6, R5 ;  /* 0x00000006ff057819 */ /* 0x000fca0000011405 */
[----:B-1----:R-:W-:-:S04]  /*0740*/  IMAD R4, R5, R12, RZ ;  /* 0x0000000c05047224 */ /* 0x002fc800078e02ff */
[----:B------:R-:W-:Y:S01]  /*0750*/  IMAD R4, R4, R13, RZ ;  /* 0x0000000d04047224 */ /* 0x000fe200078e02ff */
[----:B--2-4-:R-:W-:Y:S06]  /*0760*/  @!P0 BRA `(.L_x_10) ;  /* 0x00000054000c8947 */ /* 0x014fec0003800000 */
[----:B------:R-:W-:-:S13]  /*0770*/  ISETP.NE.AND P0, PT, R7, 0x1, PT ;  /* 0x000000010700780c */ /* 0x000fda0003f05270 */
[----:B------:R-:W-:Y:S05]  /*0780*/  @P0 EXIT ;  /* 0x000000000000094d */ /* 0x000fea0003800000 */
[----:B------:R-:W-:Y:S01]  /*0790*/  ISETP.GE.AND P0, PT, R4, 0x1, PT ;  /* 0x000000010400780c */ /* 0x000fe20003f06270 */
[----:B------:R-:W-:Y:S01]  /*07a0*/  UMOV UR4, URZ ;  /* 0x0000003f00047c82 */ /* 0x000fe20008000000 */
[----:B------:R-:W-:Y:S02]  /*07b0*/  CS2R R86, SRZ ;  /* 0x0000000000567805 */ /* 0x000fe4000001ff00 */
[----:B------:R-:W-:Y:S02]  /*07c0*/  CS2R R24, SRZ ;  /* 0x0000000000187805 */ /* 0x000fe4000001ff00 */
[----:B------:R-:W-:Y:S02]  /*07d0*/  CS2R R26, SRZ ;  /* 0x00000000001a7805 */ /* 0x000fe4000001ff00 */
[----:B------:R-:W-:Y:S02]  /*07e0*/  CS2R R28, SRZ ;  /* 0x00000000001c7805 */ /* 0x000fe4000001ff00 */
[----:B------:R-:W-:-:S02]  /*07f0*/  CS2R R30, SRZ ;  /* 0x00000000001e7805 */ /* 0x000fc4000001ff00 */
[----:B------:R-:W-:Y:S02]  /*0800*/  CS2R R32, SRZ ;  /* 0x0000000000207805 */ /* 0x000fe4000001ff00 */
        /* <DEDUP_REMOVED lines=25> */
[----:B------:R-:W-:Y:S01]  /*09a0*/  CS2R R84, SRZ ;  /* 0x0000000000547805 */ /* 0x000fe2000001ff00 */
[----:B------:R-:W-:Y:S06]  /*09b0*/  @!P0 BRA `(.L_x_11) ;  /* 0x0000000000a88947 */ /* 0x000fec0003800000 */
[----:B------:R-:W-:-:S04]  /*09c0*/  LOP3.LUT R5, R2, 0x1, RZ, 0xfc, !PT ;  /* 0x0000000102057812 */ /* 0x000fc800078efcff */
[----:B------:R-:W-:-:S13]  /*09d0*/  ISETP.NE.AND P0, PT, R5, 0x3, PT ;  /* 0x000000030500780c */ /* 0x000fda0003f05270 */
[----:B------:R-:W-:Y:S05]  /*09e0*/  @!P0 BRA `(.L_x_12) ;  /* 0x0000000000048947 */ /* 0x000fea0003800000 */
[----:B------:R-:W-:Y:S01]  /*09f0*/  BPT.TRAP 0x1 ;  /* 0x000000040000795c */ /* 0x000fe20000300000 */
.L_x_12:
[----:B------:R-:W0:Y:S01]  /*0a00*/  S2UR UR5, SR_CgaCtaId ;  /* 0x00000000000579c3 */ /* 0x000e220000008800 */
[----:B------:R-:W-:Y:S01]  /*0a10*/  SHF.L.U32 R5, RZ, 0x1f, RZ ;  /* 0x0000001fff057819 */ /* 0x000fe200000006ff */
[----:B------:R-:W-:Y:S02]  /*0a20*/  UMOV UR4, 0x400 ;  /* 0x0000040000047882 */ /* 0x000fe40000000000 */
[----:B0-----:R-:W-:-:S12]  /*0a30*/  ULEA UR4, UR5, UR4, 0x18 ;  /* 0x0000000405047291 */ /* 0x001fd8000f8ec03f */
.L_x_13:
[----:B0-----:R-:W-:-:S04]  /*0a40*/  IMAD.U32 R6, RZ, RZ, UR4 ;  /* 0x00000004ff067e24 */ /* 0x001fc8000f8e00ff */
[----:B------:R0:W1:Y:S03]  /*0a50*/  SYNCS.PHASECHK.TRANS64.TRYWAIT P0, [R6+URZ+0x36000], R5 ;  /* 0x03600005060075a7 */ /* 0x000066000800017f */
[----:B-1----:R-:W-:Y:S05]  /*0a60*/  @!P0 NANOSLEEP.SYNCS 0x989680 ;  /* 0x009896800000895d */ /* 0x002fea0003900000 */
[----:B------:R-:W1:Y:S02]  /*0a70*/  @!P0 SYNCS.PHASECHK.TRANS64 P0, [R6+URZ+0x36000], R5 ;  /* 0x03600005060085a7 */ /* 0x000e64000800007f */
[----:B-1----:R-:W-:Y:S05]  /*0a80*/  @!P0 BRA `(.L_x_13) ;  /* 0xfffffffc00ec8947 */ /* 0x002fea000383ffff */
[----:B------:R-:W-:Y:S01]  /*0a90*/  UIADD3 UR5, UR4, 0x12000, URZ ;  /* 0x0001200004057890 */ /* 0x000fe2000fffe03f */
[----:B------:R-:W-:Y:S01]  /*0aa0*/  WARPGROUP.ARRIVE ;  /* 0x00000000000079c5 */ /* 0x000fe20000000000 */
[----:B------:R-:W-:Y:S02]  /*0ab0*/  USHF.R.U32.HI UR4, URZ, 0x4, UR4 ;  /* 0x000000043f047899 */ /* 0x000fe40008011604 */
[----:B------:R-:W-:Y:S02]  /*0ac0*/  USHF.R.U32.HI UR5, URZ, 0x4, UR5 ;  /* 0x000000043f057899 */ /* 0x000fe40008011605 */
[----:B------:R-:W-:Y:S02]  /*0ad0*/  ULOP3.LUT UR4, UR4, 0x3fff, URZ, 0xc0, !UPT ;  /* 0x00003fff04047892 */ /* 0x000fe4000f8ec03f */
[----:B------:R-:W-:Y:S02]  /*0ae0*/  ULOP3.LUT UR5, UR5, 0x3fff, URZ, 0xc0, !UPT ;  /* 0x00003fff05057892 */ /* 0x000fe4000f8ec03f */
[----:B------:R-:W-:-:S02]  /*0af0*/  ULOP3.LUT UR9, UR4, 0x10000, URZ, 0xfc, !UPT ;  /* 0x0001000004097892 */ /* 0x000fc4000f8efc3f */
[----:B------:R-:W-:Y:S01]  /*0b00*/  ULOP3.LUT UR8, UR5, 0x10000, URZ, 0xfc, !UPT ;  /* 0x0001000005087892 */ /* 0x000fe2000f8efc3f */
[----:B------:R-:W-:Y:S02]  /*0b10*/  UMOV UR7, 0x40000040 ;  /* 0x4000004000077882 */ /* 0x000fe40000000000 */
[----:B------:R-:W-:Y:S02]  /*0b20*/  UMOV UR5, 0x40000040 ;  /* 0x4000004000057882 */ /* 0x000fe40000000000 */
[----:B------:R-:W-:Y:S02]  /*0b30*/  UMOV UR4, UR9 ;  /* 0x0000000900047c82 */ /* 0x000fe40008000000 */
[----:B------:R-:W-:Y:S02]  /*0b40*/  UMOV UR6, UR8 ;  /* 0x0000000800067c82 */ /* 0x000fe40008000000 */
[----:B------:R-:W-:Y:S01]  /*0b50*/  HGMMA.64x128x16.F32.BF16 R24, gdesc[UR4], RZ, !UPT ;  /* 0x01e00000041879f0 */ /* 0x000fe2000c7018ff */
[----:B------:R-:W-:-:S02]  /*0b60*/  UIADD3 UR4, UR9, 0x2, URZ ;  /* 0x0000000209047890 */ /* 0x000fc4000fffe03f */
[----:B------:R-:W-:Y:S01]  /*0b70*/  UIADD3 UR6, UR8, 0x2, URZ ;  /* 0x0000000208067890 */ /* 0x000fe2000fffe03f */
[----:B------:R-:W-:Y:S01]  /*0b80*/  UMOV UR5, 0x40000040 ;  /* 0x4000004000057882 */ /* 0x000fe20000000000 */
[----:B------:R-:W-:-:S07]  /*0b90*/  UMOV UR7, 0x40000040 ;  /* 0x4000004000077882 */ /* 0x000fce0000000000 */
[----:B------:R-:W-:Y:S01]  /*0ba0*/  HGMMA.64x128x16.F32.BF16 R24, gdesc[UR4], R24 ;  /* 0x01e00000041879f0 */ /* 0x000fe20008701818 */
[----:B------:R-:W-:Y:S02]  /*0bb0*/  UIADD3 UR4, UR9, 0x4, URZ ;  /* 0x0000000409047890 */ /* 0x000fe4000fffe03f */
        /* <DEDUP_REMOVED lines=8> */
[----:B------:R-:W-:Y:S01]  /*0c40*/  HGMMA.64x128x16.F32.BF16 R24, gdesc[UR4], R24, gsb0 ;  /* 0x01e00000041879f0 */ /* 0x000fe20008001818 */
[----:B------:R-:W-:-:S05]  /*0c50*/  UMOV UR4, 0x1 ;  /* 0x0000000100047882 */ /* 0x000fca0000000000 */
.L_x_11:
[----:B0-----:R-:W-:-:S05]  /*0c60*/  VIMNMX R5, R4, 0x1, PT ;  /* 0x0000000104057848 */ /* 0x001fca0003fe0100 */
[----:B------:R-:W-:-:S05]  /*0c70*/  IMAD.IADD R6, R4, 0x1, -R5 ;  /* 0x0000000104067824 */ /* 0x000fca00078e0a05 */
[----:B------:R-:W-:-:S13]  /*0c80*/  ISETP.GE.AND P0, PT, R6, 0x1, PT ;  /* 0x000000010600780c */ /* 0x000fda0003f06270 */
[----:B------:R-:W-:Y:S05]  /*0c90*/  @!P0 BRA `(.L_x_14) ;  /* 0x0000000400188947 */ /* 0x000fea0003800000 */
[----:B------:R-:W0:Y:S01]  /*0ca0*/  S2UR UR6, SR_CgaCtaId ;  /* 0x00000000000679c3 */ /* 0x000e220000008800 */
[----:B------:R-:W-:Y:S01]  /*0cb0*/  UMOV UR5, 0x400 ;  /* 0x0000040000057882 */ /* 0x000fe20000000000 */
[----:B------:R-:W-:Y:S01]  /*0cc0*/  LOP3.LUT R10, R2, 0x1, RZ, 0xfc, !PT ;  /* 0x00000001020a7812 */ /* 0x000fe200078efcff */
[----:B------:R-:W-:Y:S01]  /*0cd0*/  IMAD.MOV.U32 R9, RZ, RZ, RZ ;  /* 0x000000ffff097224 */ /* 0x000fe200078e00ff */
[----:B------:R-:W-:Y:S01]  /*0ce0*/  UISETP.NE.U32.AND UP0, UPT, UR4, URZ, UPT ;  /* 0x0000003f0400728c */ /* 0x000fe2000bf05070 */
[----:B------:R-:W-:Y:S01]  /*0cf0*/  IMAD.MOV.U32 R5, RZ, RZ, R6 ;  /* 0x000000ffff057224 */ /* 0x000fe200078e0006 */
[----:B0-----:R-:W-:-:S04]  /*0d00*/  ULEA UR14, UR6, UR5, 0x18 ;  /* 0x00000005060e7291 */ /* 0x001fc8000f8ec03f */
[----:B------:R-:W-:Y:S02]  /*0d10*/  UIADD3 UR6, UR14, 0x12000, URZ ;  /* 0x000120000e067890 */ /* 0x000fe4000fffe03f */
[----:B------:R-:W-:Y:S02]  /*0d20*/  USHF.R.U32.HI UR5, URZ, 0x4, UR14 ;  /* 0x000000043f057899 */ /* 0x000fe4000801160e */
[----:B------:R-:W-:Y:S02]  /*0d30*/  USHF.R.U32.HI UR6, URZ, 0x4, UR6 ;  /* 0x000000043f067899 */ /* 0x000fe40008011606 */
[----:B------:R-:W-:Y:S02]  /*0d40*/  ULOP3.LUT UR5, UR5, 0x3fff, URZ, 0xc0, !UPT ;  /* 0x00003fff05057892 */ /* 0x000fe4000f8ec03f */
[----:B------:R-:W-:Y:S02]  /*0d50*/  ULOP3.LUT UR6, UR6, 0x3fff, URZ, 0xc0, !UPT ;  /* 0x00003fff06067892 */ /* 0x000fe4000f8ec03f */
[----:B------:R-:W-:-:S02]  /*0d60*/  ULOP3.LUT UR15, UR5, 0x10000, URZ, 0xfc, !UPT ;  /* 0x00010000050f7892 */ /* 0x000fc4000f8efc3f */
[----:B------:R-:W-:Y:S01]  /*0d70*/  ULOP3.LUT UR16, UR6, 0x10000, URZ, 0xfc, !UPT ;  /* 0x0001000006107892 */ /* 0x000fe2000f8efc3f */
[----:B------:R-:W-:-:S11]  /*0d80*/  UMOV UR5, URZ ;  /* 0x0000003f00057c82 */ /* 0x000fd60008000000 */
.L_x_19:
[----:B------:R-:W-:-:S13]  /*0d90*/  ISETP.NE.AND P1, PT, R10, 0x3, PT ;  /* 0x000000030a00780c */ /* 0x000fda0003f25270 */
[----:B0-----:R-:W-:Y:S05]  /*0da0*/  @!P1 BRA `(.L_x_15) ;  /* 0x0000000000049947 */ /* 0x001fea0003800000 */
[----:B------:R-:W-:Y:S01]  /*0db0*/  BPT.TRAP 0x1 ;  /* 0x000000040000795c */ /* 0x000fe20000300000 */
.L_x_15:
[----:B------:R-:W-:Y:S01]  /*0dc0*/  SHF.L.U32 R7, R9, 0x1f, RZ ;  /* 0x0000001f09077819 */ /* 0x000fe200000006ff */
[----:B------:R-:W-:-:S12]  /*0dd0*/  ULEA UR6, UR4, UR14, 0x3 ;  /* 0x0000000e04067291 */ /* 0x000fd8000f8e183f */
.L_x_16:
[----:B0-----:R-:W-:-:S04]  /*0de0*/  IMAD.U32 R8, RZ, RZ, UR6 ;  /* 0x00000006ff087e24 */ /* 0x001fc8000f8e00ff */
[----:B------:R0:W1:Y:S03]  /*0df0*/  SYNCS.PHASECHK.TRANS64.TRYWAIT P0, [R8+URZ+0x36000], R7 ;  /* 0x03600007080075a7 */ /* 0x000066000800017f */
[----:B-1----:R-:W-:Y:S05]  /*0e00*/  @!P0 NANOSLEEP.SYNCS 0x989680 ;  /* 0x009896800000895d */ /* 0x002fea0003900000 */
[----:B------:R-:W1:Y:S02]  /*0e10*/  @!P0 SYNCS.PHASECHK.TRANS64 P0, [R8+URZ+0x36000], R7 ;  /* 0x03600007080085a7 */ /* 0x000e64000800007f */
[----:B-1----:R-:W-:Y:S05]  /*0e20*/  @!P0 BRA `(.L_x_16) ;  /* 0xfffffffc00ec8947 */ /* 0x002fea000383ffff */
[----:B------:R-:W-:Y:S01]  /*0e30*/  ULEA UR6, UR4, UR15, 0x9 ;  /* 0x0000000f04067291 */ /* 0x000fe2000f8e483f */
[----:B------:R-:W-:Y:S01]  /*0e40*/  WARPGROUP.ARRIVE ;  /* 0x00000000000079c5 */ /* 0x000fe20000000000 */
[----:B------:R-:W-:Y:S01]  /*0e50*/  ULEA UR7, UR4, UR16, 0xa ;  /* 0x0000001004077291 */ /* 0x000fe2000f8e503f */
[----:B------:R-:W-:Y:S01]  /*0e60*/  UMOV UR9, 0x40000040 ;  /* 0x4000004000097882 */ /* 0x000fe20000000000 */
[----:B------:R-:W-:-:S03]  /*0e70*/  UMOV UR11, 0x40000040 ;  /* 0x40000040000b7882 */ /* 0x000fc60000000000 */
[----:B------:R-:W-:Y:S02]  /*0e80*/  UMOV UR8, UR6 ;  /* 0x0000000600087c82 */ /* 0x000fe40008000000 */
[----:B------:R-:W-:Y:S02]  /*0e90*/  UMOV UR10, UR7 ;  /* 0x00000007000a7c82 */ /* 0x000fe40008000000 */
[----:B------:R-:W-:Y:S01]  /*0ea0*/  HGMMA.64x128x16.F32.BF16 R24, gdesc[UR8], R24, UP0 ;  /* 0x01e00000081879f0 */ /* 0x000fe2000bf01818 */
        /* <DEDUP_REMOVED lines=14> */
[----:B------:R-:W-:Y:S03]  /*0f90*/  HGMMA.64x128x16.F32.BF16 R24, gdesc[UR8], R24, gsb0 ;  /* 0x01e00000081879f0 */ /* 0x000fe60008001818 */
[----:B------:R-:W-:Y:S02]  /*0fa0*/  WARPGROUP.DEPBAR.LE gsb0, 0x1 ;  /* 0x00008000000079c5 */ /* 0x000fe40000010100 */
[----:B------:R-:W-:Y:S05]  /*0fb0*/  @!P1 BRA `(.L_x_17) ;  /* 0x0000000000049947 */ /* 0x000fea0003800000 */
[----:B------:R-:W-:Y:S01]  /*0fc0*/  BPT.TRAP 0x1 ;  /* 0x000000040000795c */ /* 0x000fe20000300000 */
.L_x_17:
[----:B------:R-:W-:Y:S01]  /*0fd0*/  ULEA UR6, UR5, UR14, 0x3 ;  /* 0x0000000e05067291 */ /* 0x000fe2000f8e183f */
[----:B------:R-:W-:-:S03]  /*0fe0*/  ISETP.GT.U32.AND P0, PT, R2, 0x1, PT ;  /* 0x000000010200780c */ /* 0x000fc60003f04070 */
[----:B------:R-:W-:-:S04]  /*0ff0*/  UIADD3 UR6, UR6, 0x36048, URZ ;  /* 0x0003604806067890 */ /* 0x000fc8000fffe03f */
[----:B------:R-:W-:-:S09]  /*1000*/  UPRMT UR6, URZ, 0x654, UR6 ;  /* 0x000006543f067896 */ /* 0x000fd20008000006 */
[----:B------:R-:W-:Y:S01]  /*1010*/  SYNCS.ARRIVE.TRANS64.RED.A1T0 RZ, [UR6], RZ ;  /* 0x000000ffffff79a7 */ /* 0x000fe20008100406 */
[----:B------:R-:W-:Y:S05]  /*1020*/  @P0 BRA `(.L_x_18) ;  /* 0x0000000000040947 */ /* 0x000fea0003800000 */
[----:B------:R-:W-:Y:S01]  /*1030*/  BPT.TRAP 0x1 ;  /* 0x000000040000795c */ /* 0x000fe20000300000 */
.L_x_18:
[----:B------:R-:W-:Y:S01]  /*1040*/  UIADD3 UR4, UR4, 0x1, URZ ;  /* 0x0000000104047890 */ /* 0x000fe2000fffe03f */
[C---:B------:R-:W-:Y:S01]  /*1050*/  ISETP.GT.AND P0, PT, R5.reuse, 0x1, PT ;  /* 0x000000010500780c */ /* 0x040fe20003f04270 */
[----:B------:R-:W-:Y:S01]  /*1060*/  UIADD3 UR5, UR5, 0x1, URZ ;  /* 0x0000000105057890 */ /* 0x000fe2000fffe03f */
[----:B------:R-:W-:Y:S01]  /*1070*/  VIADD R5, R5, 0xffffffff ;  /* 0xffffffff05057836 */ /* 0x000fe20000000000 */
[----:B------:R-:W-:Y:S02]  /*1080*/  UISETP.NE.AND UP0, UPT, UR4, 0x9, UPT ;  /* 0x000000090400788c */ /* 0x000fe4000bf05270 */
[----:B------:R-:W-:Y:S02]  /*1090*/  UISETP.NE.AND UP1, UPT, UR5, 0x9, UPT ;  /* 0x000000090500788c */ /* 0x000fe4000bf25270 */
[----:B------:R-:W-:Y:S02]  /*10a0*/  USEL UR6, URZ, 0x1, UP0 ;  /* 0x000000013f067887 */ /* 0x000fe40008000000 */
[----:B------:R-:W-:-:S02]  /*10b0*/  USEL UR4, UR4, URZ, UP0 ;  /* 0x0000003f04047287 */ /* 0x000fc40008000000 */
[----:B------:R-:W-:Y:S02]  /*10c0*/  USEL UR5, UR5, URZ, UP1 ;  /* 0x0000003f05057287 */ /* 0x000fe40008800000 */
[----:B------:R-:W-:Y:S01]  /*10d0*/  UPLOP3.LUT UP0, UPT, UPT, UPT, UPT, 0x80, 0x0 ;  /* 0x000000000000789c */ /* 0x000fe20003f0f070 */
[----:B------:R-:W-:Y:S01]  /*10e0*/  LOP3.LUT R9, R9, UR6, RZ, 0x3c, !PT ;  /* 0x0000000609097c12 */ /* 0x000fe2000f8e3cff */
[----:B------:R-:W-:Y:S09]  /*10f0*/  @P0 BRA `(.L_x_19) ;  /* 0xfffffffc00240947 */ /* 0x000ff2000383ffff */
.L_x_14:
[----:B------:R-:W-:Y:S01]  /*1100*/  ISETP.GE.AND P0, PT, R4, 0x1, PT ;  /* 0x000000010400780c */ /* 0x000fe20003f06270 */
[----:B------:R-:W-:-:S12]  /*1110*/  WARPGROUP.DEPBAR.LE gsb0, 0x0 ;  /* 0x00008000000079c5 */ /* 0x000fd80000010000 */
[----:B------:R-:W-:Y:S05]  /*1120*/  @!P0 BRA `(.L_x_20) ;  /* 0x0000000000448947 */ /* 0x000fea0003800000 */
[----:B------:R-:W-:-:S04]  /*1130*/  LOP3.LUT R4, R2, 0x1, RZ, 0xfc, !PT ;  /* 0x0000000102047812 */ /* 0x000fc800078efcff */
[----:B------:R-:W-:-:S13]  /*1140*/  ISETP.NE.AND P0, PT, R4, 0x3, PT ;  /* 0x000000030400780c */ /* 0x000fda0003f05270 */
[----:B------:R-:W-:Y:S05]  /*1150*/  @!P0 BRA `(.L_x_21) ;  /* 0x0000000000048947 */ /* 0x000fea0003800000 */
[----:B------:R-:W-:Y:S01]  /*1160*/  BPT.TRAP 0x1 ;  /* 0x000000040000795c */ /* 0x000fe20000300000 */
.L_x_21:
[----:B0-----:R-:W0:Y:S01]  /*1170*/  S2R R7, SR_CgaCtaId ;  /* 0x0000000000077919 */ /* 0x001e220000008800 */
[----:B------:R-:W-:Y:S01]  /*1180*/  IMAD.WIDE.U32 R4, R6, 0x38e38e39, RZ ;  /* 0x38e38e3906047825 */ /* 0x000fe200078e00ff */
[----:B------:R-:W-:Y:S02]  /*1190*/  MOV R4, 0x400 ;  /* 0x0000040000047802 */ /* 0x000fe40000000f00 */
[----:B------:R-:W-:Y:S02]  /*11a0*/  ISETP.GT.U32.AND P0, PT, R2, 0x1, PT ;  /* 0x000000010200780c */ /* 0x000fe40003f04070 */
[----:B------:R-:W-:-:S05]  /*11b0*/  SHF.R.U32.HI R5, RZ, 0x1, R5 ;  /* 0x00000001ff057819 */ /* 0x000fca0000011605 */
[----:B------:R-:W-:Y:S01]  /*11c0*/  IMAD R6, R5, -0x9, R6 ;  /* 0xfffffff705067824 */ /* 0x000fe200078e0206 */
[----:B0-----:R-:W-:-:S05]  /*11d0*/  LEA R7, R7, R4, 0x18 ;  /* 0x0000000407077211 */ /* 0x001fca00078ec0ff */
[----:B------:R-:W-:-:S04]  /*11e0*/  IMAD R6, R6, 0x8, R7 ;  /* 0x0000000806067824 */ /* 0x000fc800078e0207 */
[----:B------:R-:W-:-:S05]  /*11f0*/  VIADD R6, R6, 0x36048 ;  /* 0x0003604806067836 */ /* 0x000fca0000000000 */
[----:B------:R-:W-:-:S04]  /*1200*/  PRMT R6, RZ, 0x654, R6 ;  /* 0x00000654ff067816 */ /* 0x000fc80000000006 */
[----:B------:R1:W-:Y:S01]  /*1210*/  SYNCS.ARRIVE.TRANS64.RED.A1T0 RZ, [R6+URZ], RZ ;  /* 0x000000ff06ff79a7 */ /* 0x0003e2000810043f */
[----:B------:R-:W-:Y:S05]  /*1220*/  @P0 BRA `(.L_x_20) ;  /* 0x0000000000040947 */ /* 0x000fea0003800000 */
[----:B------:R-:W-:Y:S01]  /*1230*/  BPT.TRAP 0x1 ;  /* 0x000000040000795c */ /* 0x000fe20000300000 */
.L_x_20:
[----:B------:R-:W2:Y:S01]  /*1240*/  S2R R5, SR_TID.X ;  /* 0x0000000000057919 */ /* 0x000ea20000002100 */
[----:B------:R-:W-:Y:S01]  /*1250*/  ULDC.64 UR4, c[0x0][0x280] ;  /* 0x0000a00000047ab9 */ /* 0x000fe20000000a00 */
[----:B------:R-:W4:Y:S01]  /*1260*/  S2R R4, SR_CTAID.Y ;  /* 0x0000000000047919 */ /* 0x000f220000002600 */
[----:B------:R-:W0:Y:S01]  /*1270*/  S2R R15, SR_CTAID.X ;  /* 0x00000000000f7919 */ /* 0x000e220000002500 */
[----:B--2---:R-:W-:-:S04]  /*1280*/  SHF.R.S32.HI R2, RZ, 0x1f, R5 ;  /* 0x0000001fff027819 */ /* 0x004fc80000011405 */
[----:B------:R-:W-:Y:S01]  /*1290*/  LEA.HI R2, R2, R5, RZ, 0x7 ;  /* 0x0000000502027211 */ /* 0x000fe200078f38ff */
[----:B----4-:R-:W-:-:S03]  /*12a0*/  IMAD.SHL.U32 R4, R4, 0x80, RZ ;  /* 0x0000008004047824 */ /* 0x010fc600078e00ff */
[----:B------:R-:W-:Y:S01]  /*12b0*/  LOP3.LUT R2, R2, 0xffffff80, RZ, 0xc0, !PT ;  /* 0xffffff8002027812 */ /* 0x000fe200078ec0ff */
[----:B0-----:R-:W-:Y:S01]  /*12c0*/  IMAD.SHL.U32 R8, R15, 0x40, RZ ;  /* 0x000000400f087824 */ /* 0x001fe200078e00ff */
[----:B------:R-:W-:-:S03]  /*12d0*/  ISETP.GE.AND P0, PT, R4, UR5, PT ;  /* 0x0000000504007c0c */ /* 0x000fc6000bf06270 */
[----:B------:R-:W-:Y:S01]  /*12e0*/  IMAD.IADD R2, R5, 0x1, -R2 ;  /* 0x0000000105027824 */ /* 0x000fe200078e0a02 */
[----:B------:R-:W-:-:S04]  /*12f0*/  ISETP.GE.OR P0, PT, R8, UR4, P0 ;  /* 0x0000000408007c0c */ /* 0x000fc80008706670 */
[----:B------:R-:W-:-:S04]  /*1300*/  SHF.R.S32.HI R5, RZ, 0x1f, R2 ;  /* 0x0000001fff057819 */ /* 0x000fc80000011402 */
[----:B-1----:R-:W-:-:S04]  /*1310*/  LEA.HI R6, R5, R2, RZ, 0x2 ;  /* 0x0000000205067211 */ /* 0x002fc800078f10ff */
[--C-:B------:R-:W-:Y:S02]  /*1320*/  SHF.R.S32.HI R10, RZ, 0x2, R6.reuse ;  /* 0x00000002ff0a7819 */ /* 0x100fe40000011406 */
[----:B------:R-:W-:-:S04]  /*1330*/  SHF.R.S32.HI R7, RZ, 0x1f, R6 ;  /* 0x0000001fff077819 */ /* 0x000fc80000011406 */
[----:B------:R-:W-:-:S04]  /*1340*/  LEA.HI R7, R7, R10, RZ, 0x3 ;  /* 0x0000000a07077211 */ /* 0x000fc800078f18ff */
[----:B------:R-:W-:Y:S01]  /*1350*/  LOP3.LUT R11, R7, 0xfffffff8, RZ, 0xc0, !PT ;  /* 0xfffffff8070b7812 */ /* 0x000fe200078ec0ff */
[----:B------:R-:W-:Y:S06]  /*1360*/  @P0 EXIT ;  /* 0x000000000000094d */ /* 0x000fec0003800000 */
[----:B------:R-:W0:Y:S01]  /*1370*/  LDC.64 R16, c[0x0][0x5d0] ;  /* 0x00017400ff107b82 */ /* 0x000e220000000a00 */
[----:B------:R-:W-:Y:S01]  /*1380*/  IMAD.IADD R10, R10, 0x1, -R11 ;  /* 0x000000010a0a7824 */ /* 0x000fe200078e0a0b */
[----:B------:R-:W-:Y:S02]  /*1390*/  LOP3.LUT R7, R6, 0x7ffffffc, RZ, 0xc0, !PT ;  /* 0x7ffffffc06077812 */ /* 0x000fe400078ec0ff */
[----:B------:R-:W-:Y:S02]  /*13a0*/  LEA.HI R5, R5, R2, RZ, 0x5 ;  /* 0x0000000205057211 */ /* 0x000fe400078f28ff */
[----:B------:R-:W-:Y:S01]  /*13b0*/  SHF.R.S32.HI R11, RZ, 0x1f, R10 ;  /* 0x0000001fff0b7819 */ /* 0x000fe2000001140a */
[----:B------:R-:W-:Y:S01]  /*13c0*/  IMAD.IADD R7, R2, 0x1, -R7 ;  /* 0x0000000102077824 */ /* 0x000fe200078e0a07 */
[----:B------:R-:W-:Y:S02]  /*13d0*/  SHF.R.S32.HI R5, RZ, 0x5, R5 ;  /* 0x00000005ff057819 */ /* 0x000fe40000011405 */
[----:B---3-5:R-:W-:Y:S01]  /*13e0*/  FSETP.NEU.AND P1, PT, R3, RZ, PT ;  /* 0x000000ff0300720b */ /* 0x028fe20003f2d000 */
[----:B------:R-:W-:-:S02]  /*13f0*/  IMAD.SHL.U32 R7, R7, 0x2, RZ ;  /* 0x0000000207077824 */ /* 0x000fc400078e00ff */
[----:B------:R-:W-:-:S03]  /*1400*/  IMAD.WIDE R14, R15, 0x40, R10 ;  /* 0x000000400f0e7825 */ /* 0x000fc600078e020a */
[----:B------:R-:W-:Y:S01]  /*1410*/  SHF.R.S32.HI R9, RZ, 0x1f, R7 ;  /* 0x0000001fff097819 */ /* 0x000fe20000011407 */
[C---:B------:R-:W-:Y:S01]  /*1420*/  IMAD R11, R5.reuse, -0x10, -R8 ;  /* 0xfffffff0050b7824 */ /* 0x040fe200078e0a08 */
[C---:B------:R-:W-:Y:S01]  /*1430*/  IADD3 R8, P0, R4.reuse, R7, RZ ;  /* 0x0000000704087210 */ /* 0x040fe20007f1e0ff */
[----:B------:R-:W-:Y:S01]  /*1440*/  IMAD.WIDE R14, R5, 0x10, R14 ;  /* 0x00000010050e7825 */ /* 0x000fe200078e020e */
[----:B------:R-:W-:Y:S02]  /*1450*/  IADD3 R2, -R7, UR5, -R4 ;  /* 0x0000000507027c10 */ /* 0x000fe4000fffe904 */
[----:B------:R-:W-:Y:S01]  /*1460*/  LEA.HI.X.SX32 R9, R4, R9, 0x1, P0 ;  /* 0x0000000904097211 */ /* 0x000fe200000f0eff */
[-C--:B0-----:R-:W-:Y:S01]  /*1470*/  IMAD R4, R15, R16.reuse, RZ ;  /* 0x000000100f047224 */ /* 0x081fe200078e02ff */
[----:B------:R-:W-:Y:S02]  /*1480*/  IADD3 R10, R11, UR4, -R10 ;  /* 0x000000040b0a7c10 */ /* 0x000fe4000fffe80a */
[----:B------:R-:W-:Y:S01]  /*1490*/  ISETP.GT.AND P0, PT, R2, RZ, PT ;  /* 0x000000ff0200720c */ /* 0x000fe20003f04270 */
[----:B------:R-:W-:Y:S01]  /*14a0*/  IMAD.WIDE.U32 R12, R14, R16, R8 ;  /* 0x000000100e0c7225 */ /* 0x000fe200078e0008 */
[----:B------:R-:W-:-:S02]  /*14b0*/  SHF.L.U64.HI R11, R16, 0x3, R17 ;  /* 0x00000003100b7819 */ /* 0x000fc40000010211 */
[----:B------:R-:W-:Y:S01]  /*14c0*/  ISETP.GT.AND P2, PT, R10, RZ, P0 ;  /* 0x000000ff0a00720c */ /* 0x000fe20000744270 */
[----:B------:R-:W-:Y:S02]  /*14d0*/  IMAD R7, R14, R17, R4 ;  /* 0x000000110e077224 */ /* 0x000fe400078e0204 */
[----:B------:R-:W-:Y:S02]  /*14e0*/  IMAD.SHL.U32 R16, R16, 0x8, RZ ;  /* 0x0000000810107824 */ /* 0x000fe400078e00ff */
[----:B------:R-:W-:Y:S01]  /*14f0*/  IMAD.IADD R7, R13, 0x1, R7 ;  /* 0x000000010d077824 */ /* 0x000fe200078e0207 */
[----:B------:R-:W-:Y:S07]  /*1500*/  @!P1 BRA `(.L_x_22) ;  /* 0x0000002c00fc9947 */ /* 0x000fee0003800000 */
[----:B------:R-:W-:Y:S01]  /*1510*/  ULDC.64 UR6, c[0x0][0x5b0] ;  /* 0x00016c0000067ab9 */ /* 0x000fe20000000a00 */
[----:B------:R-:W-:Y:S01]  /*1520*/  ULDC.64 UR8, c[0x0][0x5a8] ;  /* 0x00016a0000087ab9 */ /* 0x000fe20000000a00 */
[----:B------:R-:W-:Y:S01]  /*1530*/  IMAD R13, R15, UR6, RZ ;  /* 0x000000060f0d7c24 */ /* 0x000fe2000f8e02ff */
[----:B------:R-:W-:Y:S01]  /*1540*/  ULDC.64 UR4, c[0x0][0x5c8] ;  /* 0x0001720000047ab9 */ /* 0x000fe20000000a00 */
[----:B------:R-:W-:-:S04]  /*1550*/  IMAD.WIDE.U32 R18, R14, UR6, R8 ;  /* 0x000000060e127c25 */ /* 0x000fc8000f8e0008 */
[----:B------:R-:W-:Y:S01]  /*1560*/  IMAD R13, R14, UR7, R13 ;  /* 0x000000070e0d7c24 */ /* 0x000fe2000f8e020d */
[----:B------:R-:W-:-:S03]  /*1570*/  LEA R4, P1, R18, UR8, 0x1 ;  /* 0x0000000812047c11 */ /* 0x000fc6000f8208ff */
[----:B------:R-:W-:-:S05]  /*1580*/  IMAD.IADD R5, R19, 0x1, R13 ;  /* 0x0000000113057824 */ /* 0x000fca00078e020d */
[----:B------:R-:W-:-:S05]  /*1590*/  LEA.HI.X R5, R18, UR9, R5, 0x1, P1 ;  /* 0x0000000912057c11 */ /* 0x000fca00088f0c05 */
[----:B------:R-:W2:Y:S01]  /*15a0*/  @P2 LDG.E.LTC128B.U16 R17, desc[UR12][R4.64] ;  /* 0x0000000c04112981 */ /* 0x000ea2000c1e1520 */
[----:B------:R-:W-:Y:S01]  /*15b0*/  ISETP.GT.AND P1, PT, R2, 0x1, PT ;  /* 0x000000010200780c */ /* 0x000fe20003f24270 */
[----:B------:R-:W-:Y:S03]  /*15c0*/  BSSY B0, `(.L_x_23) ;  /* 0x000000b000007945 */ /* 0x000fe60003800000 */
[----:B------:R-:W-:Y:S01]  /*15d0*/  ISETP.GT.AND P3, PT, R10, RZ, P1 ;  /* 0x000000ff0a00720c */ /* 0x000fe20000f64270 */
[----:B--2---:R-:W-:-:S04]  /*15e0*/  IMAD.U32 R6, R17, 0x10000, RZ ;  /* 0x0001000011067824 */ /* 0x004fc800078e00ff */
[----:B------:R-:W-:Y:S01]  /*15f0*/  FMUL R19, R6, R3 ;  /* 0x0000000306137220 */ /* 0x000fe20000400000 */
[----:B------:R-:W-:-:S03]  /*1600*/  LEA R6, P4, R12, UR4, 0x1 ;  /* 0x000000040c067c11 */ /* 0x000fc6000f8808ff */
[----:B------:R-:W-:Y:S01]  /*1610*/  FFMA R19, R24, R0, R19 ;  /* 0x0000000018137223 */ /* 0x000fe20000000013 */
[----:B------:R-:W-:-:S04]  /*1620*/  LEA.HI.X R7, R12, UR5, R7, 0x1, P4 ;  /* 0x000000050c077c11 */ /* 0x000fc8000a0f0c07 */
[----:B------:R-:W-:-:S05]  /*1630*/  F2FP.BF16.F32.PACK_AB R19, RZ, R19 ;  /* 0x00000013ff13723e */ /* 0x000fca00000010ff */
[----:B------:R0:W-:Y:S01]  /*1640*/  @P2 STG.E.U16 desc[UR12][R6.64], R19 ;  /* 0x0000001306002986 */ /* 0x0001e2000c10150c */
[----:B------:R-:W-:Y:S05]  /*1650*/  @!P3 BRA `(.L_x_24) ;  /* 0x000000000004b947 */ /* 0x000fea0003800000 */
[----:B------:R1:W5:Y:S02]  /*1660*/  LDG.E.LTC128B.U16 R17, desc[UR12][R4.64+0x2] ;  /* 0x0000020c04117981 */ /* 0x000364000c1e1520 */
.L_x_24:
[----:B------:R-:W-:Y:S05]  /*1670*/  BSYNC B0 ;  /* 0x0000000000007941 */ /* 0x000fea0003800000 */
.L_x_23:
[----:B------:R-:W-:Y:S01]  /*1680*/  USHF.L.U32 UR5, UR6, 0x3, URZ ;  /* 0x0000000306057899 */ /* 0x000fe2000800063f */
[----:B-----5:R-:W-:Y:S01]  /*1690*/  IMAD.U32 R12, R17, 0x10000, RZ ;  /* 0x00010000110c7824 */ /* 0x020fe200078e00ff */
[----:B------:R-:W-:Y:S01]  /*16a0*/  USHF.L.U64.HI UR4, UR6, 0x3, UR7 ;  /* 0x0000000306047899 */ /* 0x000fe20008010207 */
[----:B------:R-:W-:Y:S02]  /*16b0*/  ISETP.GT.AND P0, PT, R10, 0x8, P0 ;  /* 0x000000080a00780c */ /* 0x000fe40000704270 */
[----:B------:R-:W-:Y:S01]  /*16c0*/  FMUL R12, R12, R3 ;  /* 0x000000030c0c7220 */ /* 0x000fe20000400000 */
[----:B------:R-:W-:Y:S02]  /*16d0*/  IMAD.U32 R18, RZ, RZ, UR5 ;  /* 0x00000005ff127e24 */ /* 0x000fe4000f8e00ff */
[----:B0-----:R-:W-:Y:S02]  /*16e0*/  IMAD.U32 R19, RZ, RZ, UR4 ;  /* 0x00000004ff137e24 */ /* 0x001fe4000f8e00ff */
[----:B------:R-:W-:Y:S01]  /*16f0*/  FFMA R12, R25, R0, R12 ;  /* 0x00000000190c7223 */ /* 0x000fe2000000000c */
[----:B------:R-:W-:-:S04]  /*1700*/  IMAD.WIDE.U32 R18, R14, UR6, R18 ;  /* 0x000000060e127c25 */ /* 0x000fc8000f8e0012 */
[----:B------:R-:W-:Y:S02]  /*1710*/  F2FP.BF16.F32.PACK_AB R12, RZ, R12 ;  /* 0x0000000cff0c723e */ /* 0x000fe400000010ff */
[----:B------:R-:W-:Y:S02]  /*1720*/  IADD3 R14, P2, R8, R18, RZ ;  /* 0x00000012080e7210 */ /* 0x000fe40007f5e0ff */
[----:B------:R-:W-:Y:S02]  /*1730*/  PRMT R15, R12, 0x7610, R15 ;  /* 0x000076100c0f7816 */ /* 0x000fe4000000000f */
[----:B------:R-:W-:Y:S02]  /*1740*/  IADD3.X R9, R9, R13, R19, P2, !PT ;  /* 0x0000000d09097210 */ /* 0x000fe400017fe413 */
[C---:B------:R-:W-:Y:S01]  /*1750*/  LEA R8, P2, R14.reuse, UR8, 0x1 ;  /* 0x000000080e087c11 */ /* 0x040fe2000f8408ff */
[----:B------:R0:W-:Y:S03]  /*1760*/  @P3 STG.E.U16 desc[UR12][R6.64+0x2], R15 ;  /* 0x0000020f06003986 */ /* 0x0001e6000c10150c */
[----:B------:R-:W-:-:S02]  /*1770*/  LEA.HI.X R9, R14, UR9, R9, 0x1, P2 ;  /* 0x000000090e097c11 */ /* 0x000fc400090f0c09 */
[----:B------:R-:W-:-:S06]  /*1780*/  PRMT R14, R17, 0x7610, R14 ;  /* 0x00007610110e7816 */ /* 0x000fcc000000000e */
[----:B------:R-:W2:Y:S01]  /*1790*/  @P0 LDG.E.LTC128B.U16 R14, desc[UR12][R8.64] ;  /* 0x0000000c080e0981 */ /* 0x000ea2000c1e1520 */
[C---:B------:R-:W-:Y:S01]  /*17a0*/  SHF.L.U64.HI R11, R16.reuse, 0x1, R11 ;  /* 0x00000001100b7819 */ /* 0x040fe2000001020b */
[----:B------:R-:W-:Y:S01]  /*17b0*/  BSSY B0, `(.L_x_25) ;  /* 0x000000b000007945 */ /* 0x000fe20003800000 */
[----:B------:R-:W-:Y:S02]  /*17c0*/  LEA R16, P2, R16, R6, 0x1 ;  /* 0x0000000610107211 */ /* 0x000fe400078408ff */
[----:B------:R-:W-:-:S03]  /*17d0*/  ISETP.GT.AND P1, PT, R10, 0x8, P1 ;  /* 0x000000080a00780c */ /* 0x000fc60000f24270 */
[----:B------:R-:W-:Y:S02]  /*17e0*/  IMAD.X R17, R11, 0x1, R7, P2 ;  /* 0x000000010b117824 */ /* 0x000fe400010e0607 */
[----:B--2---:R-:W-:-:S04]  /*17f0*/  IMAD.U32 R12, R14, 0x10000, RZ ;  /* 0x000100000e0c7824 */ /* 0x004fc800078e00ff */
[----:B------:R-:W-:-:S04]  /*1800*/  FMUL R13, R12, R3 ;  /* 0x000000030c0d7220 */ /* 0x000fc80000400000 */
[----:B------:R-:W-:-:S05]  /*1810*/  FFMA R13, R26, R0, R13 ;  /* 0x000000001a0d7223 */ /* 0x000fca000000000d */
[----:B------:R-:W-:-:S05]  /*1820*/  F2FP.BF16.F32.PACK_AB R13, RZ, R13 ;  /* 0x0000000dff0d723e */ /* 0x000fca00000010ff */
[----:B------:R0:W-:Y:S01]  /*1830*/  @P0 STG.E.U16 desc[UR12][R16.64], R13 ;  /* 0x0000000d10000986 */ /* 0x0001e2000c10150c */
[----:B------:R-:W-:Y:S05]  /*1840*/  @!P1 BRA `(.L_x_26) ;  /* 0x0000000000049947 */ /* 0x000fea0003800000 */
[----:B------:R2:W5:Y:S02]  /*1850*/  LDG.E.LTC128B.U16 R14, desc[UR12][R8.64+0x2] ;  /* 0x0000020c080e7981 */ /* 0x000564000c1e1520 */
.L_x_26:
[----:B------:R-:W-:Y:S05]  /*1860*/  BSYNC B0 ;  /* 0x0000000000007941 */ /* 0x000fea0003800000 */
.L_x_25:
[----:B-----5:R-:W-:Y:S01]  /*1870*/  IMAD.U32 R12, R14, 0x10000, RZ ;  /* 0x000100000e0c7824 */ /* 0x020fe200078e00ff */
[----:B------:R-:W-:Y:S01]  /*1880*/  ISETP.GT.AND P0, PT, R2, 0x8, PT ;  /* 0x000000080200780c */ /* 0x000fe20003f04270 */
[----:B0-----:R-:W-:Y:S01]  /*1890*/  @P1 IMAD.MOV.U32 R13, RZ, RZ, R17 ;  /* 0x000000ffff0d1224 */ /* 0x001fe200078e0011 */
[----:B------:R-:W-:Y:S01]  /*18a0*/  BSSY B0, `(.L_x_27) ;  /* 0x000000a000007945 */ /* 0x000fe20003800000 */
[----:B------:R-:W-:Y:S01]  /*18b0*/  FMUL R12, R12, R3 ;  /* 0x000000030c0c7220 */ /* 0x000fe20000400000 */
[----:B------:R-:W-:-:S03]  /*18c0*/  ISETP.GT.AND P2, PT, R10, RZ, P0 ;  /* 0x000000ff0a00720c */ /* 0x000fc60000744270 */
[----:B------:R-:W-:-:S05]  /*18d0*/  FFMA R12, R27, R0, R12 ;  /* 0x000000001b0c7223 */ /* 0x000fca000000000c */
[----:B------:R-:W-:-:S04]  /*18e0*/  F2FP.BF16.F32.PACK_AB R12, RZ, R12 ;  /* 0x0000000cff0c723e */ /* 0x000fc800000010ff */
[----:B------:R-:W-:Y:S01]  /*18f0*/  PRMT R11, R12, 0x7610, R11 ;  /* 0x000076100c0b7816 */ /* 0x000fe2000000000b */
[----:B------:R-:W-:-:S05]  /*1900*/  @P1 IMAD.MOV.U32 R12, RZ, RZ, R16 ;  /* 0x000000ffff0c1224 */ /* 0x000fca00078e0010 */
[----:B------:R0:W-:Y:S01]  /*1910*/  @P1 STG.E.U16 desc[UR12][R12.64+0x2], R11 ;  /* 0x0000020b0c001986 */ /* 0x0001e2000c10150c */
[----:B------:R-:W-:Y:S05]  /*1920*/  @!P2 BRA `(.L_x_28) ;  /* 0x000000000004a947 */ /* 0x000fea0003800000 */
[----:B------:R3:W5:Y:S02]  /*1930*/  LDG.E.LTC128B.U16 R14, desc[UR12][R4.64+0x10] ;  /* 0x0000100c040e7981 */ /* 0x000764000c1e1520 */
.L_x_28:
[----:B------:R-:W-:Y:S05]  /*1940*/  BSYNC B0 ;  /* 0x0000000000007941 */ /* 0x000fea0003800000 */
.L_x_27:
[----:B0----5:R-:W-:Y:S01]  /*1950*/  IMAD.U32 R12, R14, 0x10000, RZ ;  /* 0x000100000e0c7824 */ /* 0x021fe200078e00ff */
[----:B------:R-:W-:Y:S01]  /*1960*/  ISETP.GT.AND P1, PT, R2, 0x9, PT ;  /* 0x000000090200780c */ /* 0x000fe20003f24270 */
[----:B------:R-:W-:Y:S02]  /*1970*/  BSSY B0, `(.L_x_29) ;  /* 0x0000008000007945 */ /* 0x000fe40003800000 */
[----:B------:R-:W-:Y:S01]  /*1980*/  FMUL R11, R12, R3 ;  /* 0x000000030c0b7220 */ /* 0x000fe20000400000 */
[----:B------:R-:W-:-:S03]  /*1990*/  ISETP.GT.AND P3, PT, R10, RZ, P1 ;  /* 0x000000ff0a00720c */ /* 0x000fc60000f64270 */
[----:B------:R-:W-:-:S05]  /*19a0*/  FFMA R11, R28, R0, R11 ;  /* 0x000000001c0b7223 */ /* 0x000fca000000000b */
[----:B------:R-:W-:-:S05]  /*19b0*/  F2FP.BF16.F32.PACK_AB R11, RZ, R11 ;  /* 0x0000000bff0b723e */ /* 0x000fca00000010ff */
[----:B------:R0:W-:Y:S01]  /*19c0*/  @P2 STG.E.U16 desc[UR12][R6.64+0x10], R11 ;  /* 0x0000100b06002986 */ /* 0x0001e2000c10150c */
[----:B------:R-:W-:Y:S05]  /*19d0*/  @!P3 BRA `(.L_x_30) ;  /* 0x000000000004b947 */ /* 0x000fea0003800000 */
[----:B------:R4:W5:Y:S02]  /*19e0*/  LDG.E.LTC128B.U16 R14, desc[UR12][R4.64+0x12] ;  /* 0x0000120c040e7981 */ /* 0x000964000c1e1520 */
.L_x_30:
[----:B------:R-:W-:Y:S05]  /*19f0*/  BSYNC B0 ;  /* 0x0000000000007941 */ /* 0x000fea0003800000 */
.L_x_29:
[----:B-----5:R-:W-:Y:S01]  /*1a00*/  IMAD.U32 R12, R14, 0x10000, RZ ;  /* 0x000100000e0c7824 */ /* 0x020fe200078e00ff */
[----:B------:R-:W-:Y:S01]  /*1a10*/  ISETP.GT.AND P0, PT, R10, 0x8, P0 ;  /* 0x000000080a00780c */ /* 0x000fe20000704270 */
[----:B------:R-:W-:Y:S02]  /*1a20*/  BSSY B0, `(.L_x_31) ;  /* 0x0000007000007945 */ /* 0x000fe40003800000 */
[----:B------:R-:W-:-:S04]  /*1a30*/  FMUL R12, R12, R3 ;  /* 0x000000030c0c7220 */ /* 0x000fc80000400000 */
[----:B------:R-:W-:-:S05]  /*1a40*/  FFMA R12, R29, R0, R12 ;  /* 0x000000001d0c7223 */ /* 0x000fca000000000c */
[----:B------:R-:W-:-:S05]  /*1a50*/  F2FP.BF16.F32.PACK_AB R12, RZ, R12 ;  /* 0x0000000cff0c723e */ /* 0x000fca00000010ff */
[----:B------:R0:W-:Y:S01]  /*1a60*/  @P3 STG.E.U16 desc[UR12][R6.64+0x12], R12 ;  /* 0x0000120c06003986 */ /* 0x0001e2000c10150c */
[----:B------:R-:W-:Y:S05]  /*1a70*/  @!P0 BRA `(.L_x_32) ;  /* 0x0000000000048947 */ /* 0x000fea0003800000 */
[----:B------:R0:W5:Y:S02]  /*1a80*/  LDG.E.LTC128B.U16 R14, desc[UR12][R8.64+0x10] ;  /* 0x0000100c080e7981 */ /* 0x000164000c1e1520 */
.L_x_32:
[----:B------:R-:W-:Y:S05]  /*1a90*/  BSYNC B0 ;  /* 0x0000000000007941 */ /* 0x000fea0003800000 */
.L_x_31:
[----:B0----5:R-:W-:Y:S01]  /*1aa0*/  IMAD.U32 R12, R14, 0x10000, RZ ;  /* 0x000100000e0c7824 */ /* 0x021fe200078e00ff */
[----:B------:R-:W-:Y:S01]  /*1ab0*/  ISETP.GT.AND P1, PT, R10, 0x8, P1 ;  /* 0x000000080a00780c */ /* 0x000fe20000f24270 */
[----:B------:R-:W-:Y:S01]  /*1ac0*/  @P0 IMAD.MOV.U32 R13, RZ, RZ, R17 ;  /* 0x000000ffff0d0224 */ /* 0x000fe200078e0011 */
[----:B------:R-:W-:Y:S01]  /*1ad0*/  BSSY B0, `(.L_x_33) ;  /* 0x0000008000007945 */ /* 0x000fe20003800000 */
[----:B------:R-:W-:Y:S01]  /*1ae0*/  FMUL R11, R12, R3 ;  /* 0x000000030c0b7220 */ /* 0x000fe20000400000 */
[----:B------:R-:W-:-:S03]  /*1af0*/  @P0 IMAD.MOV.U32 R12, RZ, RZ, R16 ;  /* 0x000000ffff0c0224 */ /* 0x000fc600078e0010 */
[----:B------:R-:W-:-:S05]  /*1b00*/  FFMA R11, R30, R0, R11 ;  /* 0x000000001e0b7223 */ /* 0x000fca000000000b */
[----:B------:R-:W-:-:S05]  /*1b10*/  F2FP.BF16.F32.PACK_AB R11, RZ, R11 ;  /* 0x0000000bff0b723e */ /* 0x000fca00000010ff */
[----:B------:R0:W-:Y:S01]  /*1b20*/  @P0 STG.E.U16 desc[UR12][R12.64+0x10], R11 ;  /* 0x0000100b0c000986 */ /* 0x0001e2000c10150c */
[----:B------:R-:W-:Y:S05]  /*1b30*/  @!P1 BRA `(.L_x_34) ;  /* 0x0000000000049947 */ /* 0x000fea0003800000 */
[----:B------:R0:W5:Y:S02]  /*1b40*/  LDG.E.LTC128B.U16 R14, desc[UR12][R8.64+0x12] ;  /* 0x0000120c080e7981 */ /* 0x000164000c1e1520 */
.L_x_34:
[----:B------:R-:W-:Y:S05]  /*1b50*/  BSYNC B0 ;  /* 0x0000000000007941 */ /* 0x000fea0003800000 */
.L_x_33:
[----:B0----5:R-:W-:Y:S01]  /*1b60*/  IMAD.U32 R12, R14, 0x10000, RZ ;  /* 0x000100000e0c7824 */ /* 0x021fe200078e00ff */
[----:B------:R-:W-:Y:S01]  /*1b70*/  ISETP.GT.AND P0, PT, R2, 0x10, PT ;  /* 0x000000100200780c */ /* 0x000fe20003f04270 */
[----:B------:R-:W-:Y:S01]  /*1b80*/  @P1 IMAD.MOV.U32 R13, RZ, RZ, R17 ;  /* 0x000000ffff0d1224 */ /* 0x000fe200078e0011 */
        /* <DEDUP_REMOVED lines=10> */
.L_x_36:
[----:B------:R-:W-:Y:S05]  /*1c30*/  BSYNC B0 ;  /* 0x0000000000007941 */ /* 0x000fea0003800000 */
.L_x_35:
        /* <DEDUP_REMOVED lines=10> */
.L_x_38:
[----:B------:R-:W-:Y:S05]  /*1ce0*/  BSYNC B0 ;  /* 0x0000000000007941 */ /* 0x000fea0003800000 */
.L_x_37:
        /* <DEDUP_REMOVED lines=9> */
.L_x_40:
[----:B------:R-:W-:Y:S05]  /*1d80*/  BSYNC B0 ;  /* 0x0000000000007941 */ /* 0x000fea0003800000 */
.L_x_39:
        /* <DEDUP_REMOVED lines=11> */
.L_x_42:
[----:B------:R-:W-:Y:S05]  /*1e40*/  BSYNC B0 ;  /* 0x0000000000007941 */ /* 0x000fea0003800000 */
.L_x_41:
        /* <DEDUP_REMOVED lines=13> */
.L_x_44:
[----:B------:R-:W-:Y:S05]  /*1f20*/  BSYNC B0 ;  /* 0x0000000000007941 */ /* 0x000fea0003800000 */
.L_x_43:
        /* <DEDUP_REMOVED lines=10> */
.L_x_46:
[----:B------:R-:W-:Y:S05]  /*1fd0*/  BSYNC B0 ;  /* 0x0000000000007941 */ /* 0x000fea0003800000 */
.L_x_45:
        /* <DEDUP_REMOVED lines=9> */
.L_x_48:
[----:B------:R-:W-:Y:S05]  /*2070*/  BSYNC B0 ;  /* 0x0000000000007941 */ /* 0x000fea0003800000 */
.L_x_47:
        /* <DEDUP_REMOVED lines=11> */
.L_x_50:
[----:B------:R-:W-:Y:S05]  /*2130*/  BSYNC B0 ;  /* 0x0000000000007941 */ /* 0x000fea0003800000 */
.L_x_49:
        /* <DEDUP_REMOVED lines=13> */
.L_x_52:
[----:B------:R-:W-:Y:S05]  /*2210*/  BSYNC B0 ;  /* 0x0000000000007941 */ /* 0x000fea0003800000 */
.L_x_51:
        /* <DEDUP_REMOVED lines=10> */
.L_x_54:
[----:B------:R-:W-:Y:S05]  /*22c0*/  BSYNC B0 ;  /* 0x0000000000007941 */ /* 0x000fea0003800000 */
.L_x_53:
        /* <DEDUP_REMOVED lines=9> */
.L_x_56:
[----:B------:R-:W-:Y:S05]  /*2360*/  BSYNC B0 ;  /* 0x0000000000007941 */ /* 0x000fea0003800000 */
.L_x_55:
        /* <DEDUP_REMOVED lines=11> */
.L_x_58:
[----:B------:R-:W-:Y:S05]  /*2420*/  BSYNC B0 ;  /* 0x0000000000007941 */ /* 0x000fea0003800000 */
.L_x_57:
        /* <DEDUP_REMOVED lines=13> */
.L_x_60:
[----:B------:R-:W-:Y:S05]  /*2500*/  BSYNC B0 ;  /* 0x0000000000007941 */ /* 0x000fea0003800000 */
.L_x_59:
        /* <DEDUP_REMOVED lines=10> */
.L_x_62:
[----:B------:R-:W-:Y:S05]  /*25b0*/  BSYNC B0 ;  /* 0x0000000000007941 */ /* 0x000fea0003800000 */
.L_x_61:
        /* <DEDUP_REMOVED lines=9> */
.L_x_64:
[----:B------:R-:W-:Y:S05]  /*2650*/  BSYNC B0 ;  /* 0x0000000000007941 */ /* 0x000fea0003800000 */
.L_x_63:
        /* <DEDUP_REMOVED lines=11> */
.L_x_66:
[----:B------:R-:W-:Y:S05]  /*2710*/  BSYNC B0 ;  /* 0x0000000000007941 */ /* 0x000fea0003800000 */
.L_x_65:
        /* <DEDUP_REMOVED lines=13> */
.L_x_68:
[----:B------:R-:W-:Y:S05]  /*27f0*/  BSYNC B0 ;  /* 0x0000000000007941 */ /* 0x000fea0003800000 */
.L_x_67:
        /* <DEDUP_REMOVED lines=10> */
.L_x_70:
[----:B------:R-:W-:Y:S05]  /*28a0*/  BSYNC B0 ;  /* 0x0000000000007941 */ /* 0x000fea0003800000 */
.L_x_69:
        /* <DEDUP_REMOVED lines=9> */
.L_x_72:
[----:B------:R-:W-:Y:S05]  /*2940*/  BSYNC B0 ;  /* 0x0000000000007941 */ /* 0x000fea0003800000 */
.L_x_71:
        /* <DEDUP_REMOVED lines=11> */
.L_x_74:
[----:B------:R-:W-:Y:S05]  /*2a00*/  BSYNC B0 ;  /* 0x0000000000007941 */ /* 0x000fea0003800000 */
.L_x_73:
        /* <DEDUP_REMOVED lines=13> */
.L_x_76:
[----:B------:R-:W-:Y:S05]  /*2ae0*/  BSYNC B0 ;  /* 0x0000000000007941 */ /* 0x000fea0003800000 */
.L_x_75:
        /* <DEDUP_REMOVED lines=10> */
.L_x_78:
[----:B------:R-:W-:Y:S05]  /*2b90*/  BSYNC B0 ;  /* 0x0000000000007941 */ /* 0x000fea0003800000 */
.L_x_77:
        /* <DEDUP_REMOVED lines=9> */
.L_x_80:
[----:B------:R-:W-:Y:S05]  /*2c30*/  BSYNC B0 ;  /* 0x0000000000007941 */ /* 0x000fea0003800000 */
.L_x_79:
        /* <DEDUP_REMOVED lines=11> */
.L_x_82:
[----:B------:R-:W-:Y:S05]  /*2cf0*/  BSYNC B0 ;  /* 0x0000000000007941 */ /* 0x000fea0003800000 */
.L_x_81:
        /* <DEDUP_REMOVED lines=13> */
.L_x_84:
[----:B------:R-:W-:Y:S05]  /*2dd0*/  BSYNC B0 ;  /* 0x0000000000007941 */ /* 0x000fea0003800000 */
.L_x_83:
        /* <DEDUP_REMOVED lines=10> */
.L_x_86:
[----:B------:R-:W-:Y:S05]  /*2e80*/  BSYNC B0 ;  /* 0x0000000000007941 */ /* 0x000fea0003800000 */
.L_x_85:
        /* <DEDUP_REMOVED lines=9> */
.L_x_88:
[----:B------:R-:W-:Y:S05]  /*2f20*/  BSYNC B0 ;  /* 0x0000000000007941 */ /* 0x000fea0003800000 */
.L_x_87:
        /* <DEDUP_REMOVED lines=11> */
.L_x_90:
[----:B------:R-:W-:Y:S05]  /*2fe0*/  BSYNC B0 ;  /* 0x0000000000007941 */ /* 0x000fea0003800000 */
.L_x_89:
        /* <DEDUP_REMOVED lines=13> */
.L_x_92:
[----:B------:R-:W-:Y:S05]  /*30c0*/  BSYNC B0 ;  /* 0x0000000000007941 */ /* 0x000fea0003800000 */
.L_x_91:
        /* <DEDUP_REMOVED lines=10> */
.L_x_94:
[----:B------:R-:W-:Y:S05]  /*3170*/  BSYNC B0 ;  /* 0x0000000000007941 */ /* 0x000fea0003800000 */
.L_x_93:
        /* <DEDUP_REMOVED lines=9> */
.L_x_96:
[----:B------:R-:W-:Y:S05]  /*3210*/  BSYNC B0 ;  /* 0x0000000000007941 */ /* 0x000fea0003800000 */
.L_x_95:
        /* <DEDUP_REMOVED lines=11> */
.L_x_98:
[----:B------:R-:W-:Y:S05]  /*32d0*/  BSYNC B0 ;  /* 0x0000000000007941 */ /* 0x000fea0003800000 */
.L_x_97:
        /* <DEDUP_REMOVED lines=13> */
.L_x_100:
[----:B------:R-:W-:Y:S05]  /*33b0*/  BSYNC B0 ;  /* 0x0000000000007941 */ /* 0x000fea0003800000 */
.L_x_99:
        /* <DEDUP_REMOVED lines=10> */
.L_x_102:
[----:B------:R-:W-:Y:S05]  /*3460*/  BSYNC B0 ;  /* 0x0000000000007941 */ /* 0x000fea0003800000 */
.L_x_101:
        /* <DEDUP_REMOVED lines=9> */
.L_x_104:
[----:B------:R-:W-:Y:S05]  /*3500*/  BSYNC B0 ;  /* 0x0000000000007941 */ /* 0x000fea0003800000 */
.L_x_103:
        /* <DEDUP_REMOVED lines=11> */
.L_x_106:
[----:B------:R-:W-:Y:S05]  /*35c0*/  BSYNC B0 ;  /* 0x0000000000007941 */ /* 0x000fea0003800000 */
.L_x_105:
        /* <DEDUP_REMOVED lines=13> */
.L_x_108:
[----:B------:R-:W-:Y:S05]  /*36a0*/  BSYNC B0 ;  /* 0x0000000000007941 */ /* 0x000fea0003800000 */
.L_x_107:
        /* <DEDUP_REMOVED lines=10> */
.L_x_110:
[----:B------:R-:W-:Y:S05]  /*3750*/  BSYNC B0 ;  /* 0x0000000000007941 */ /* 0x000fea0003800000 */
.L_x_109:
        /* <DEDUP_REMOVED lines=9> */
.L_x_112:
[----:B------:R-:W-:Y:S05]  /*37f0*/  BSYNC B0 ;  /* 0x0000000000007941 */ /* 0x000fea0003800000 */
.L_x_111:
        /* <DEDUP_REMOVED lines=11> */
.L_x_114:
[----:B------:R-:W-:Y:S05]  /*38b0*/  BSYNC B0 ;  /* 0x0000000000007941 */ /* 0x000fea0003800000 */
.L_x_113:
        /* <DEDUP_REMOVED lines=13> */
.L_x_116:
[----:B------:R-:W-:Y:S05]  /*3990*/  BSYNC B0 ;  /* 0x0000000000007941 */ /* 0x000fea0003800000 */
.L_x_115:
        /* <DEDUP_REMOVED lines=10> */
.L_x_118:
[----:B------:R-:W-:Y:S05]  /*3a40*/  BSYNC B0 ;  /* 0x0000000000007941 */ /* 0x000fea0003800000 */
.L_x_117:
        /* <DEDUP_REMOVED lines=9> */
.L_x_120:
[----:B------:R-:W-:Y:S05]  /*3ae0*/  BSYNC B0 ;  /* 0x0000000000007941 */ /* 0x000fea0003800000 */
.L_x_119:
        /* <DEDUP_REMOVED lines=11> */
.L_x_122:
[----:B------:R-:W-:Y:S05]  /*3ba0*/  BSYNC B0 ;  /* 0x0000000000007941 */ /* 0x000fea0003800000 */
.L_x_121:
        /* <DEDUP_REMOVED lines=13> */
.L_x_124:
[----:B------:R-:W-:Y:S05]  /*3c80*/  BSYNC B0 ;  /* 0x0000000000007941 */ /* 0x000fea0003800000 */
.L_x_123:
        /* <DEDUP_REMOVED lines=10> */
.L_x_126:
[----:B------:R-:W-:Y:S05]  /*3d30*/  BSYNC B0 ;  /* 0x0000000000007941 */ /* 0x000fea0003800000 */
.L_x_125:
        /* <DEDUP_REMOVED lines=9> */
.L_x_128:
[----:B------:R-:W-:Y:S05]  /*3dd0*/  BSYNC B0 ;  /* 0x0000000000007941 */ /* 0x000fea0003800000 */
.L_x_127:
        /* <DEDUP_REMOVED lines=11> */
.L_x_130:
[----:B------:R-:W-:Y:S05]  /*3e90*/  BSYNC B0 ;  /* 0x0000000000007941 */ /* 0x000fea0003800000 */
.L_x_129:
        /* <DEDUP_REMOVED lines=13> */
.L_x_132:
[----:B------:R-:W-:Y:S05]  /*3f70*/  BSYNC B0 ;  /* 0x0000000000007941 */ /* 0x000fea0003800000 */
.L_x_131:
        /* <DEDUP_REMOVED lines=10> */
.L_x_134:
[----:B------:R-:W-:Y:S05]  /*4020*/  BSYNC B0 ;  /* 0x0000000000007941 */ /* 0x000fea0003800000 */
.L_x_133:
        /* <DEDUP_REMOVED lines=9> */
.L_x_136:
[----:B------:R-:W-:Y:S05]  /*40c0*/  BSYNC B0 ;  /* 0x0000000000007941 */ /* 0x000fea0003800000 */
.L_x_135:
        /* <DEDUP_REMOVED lines=11> */
.L_x_138:
[----:B------:R-:W-:Y:S05]  /*4180*/  BSYNC B0 ;  /* 0x0000000000007941 */ /* 0x000fea0003800000 */
.L_x_137:
        /* <DEDUP_REMOVED lines=13> */
.L_x_140:
[----:B------:R-:W-:Y:S05]  /*4260*/  BSYNC B0 ;  /* 0x0000000000007941 */ /* 0x000fea0003800000 */
.L_x_139:
        /* <DEDUP_REMOVED lines=10> */
.L_x_142:
[----:B------:R-:W-:Y:S05]  /*4310*/  BSYNC B0 ;  /* 0x0000000000007941 */ /* 0x000fea0003800000 */
.L_x_141:
        /* <DEDUP_REMOVED lines=9> */
.L_x_144:
[----:B------:R-:W-:Y:S05]  /*43b0*/  BSYNC B0 ;  /* 0x0000000000007941 */ /* 0x000fea0003800000 */
.L_x_143:
[----:B0----5:R-:W-:Y:S01]  /*43c0*/  IMAD.U32 R2, R14, 0x10000, RZ ;  /* 0x000100000e027824 */ /* 0x021fe200078e00ff */
[----:B------:R-:W-:Y:S01]  /*43d0*/  ISETP.GT.AND P1, PT, R10, 0x8, P1 ;  /* 0x000000080a00780c */ /* 0x000fe20000f24270 */
[----:B-1-34-:R-:W-:Y:S01]  /*43e0*/  @P0 IMAD.MOV.U32 R4, RZ, RZ, R16 ;  /* 0x000000ffff040224 */ /* 0x01afe200078e0010 */
[----:B------:R-:W-:Y:S01]  /*43f0*/  BSSY B0, `(.L_x_145) ;  /* 0x0000009000007945 */ /* 0x000fe20003800000 */
[----:B------:R-:W-:-:S04]  /*4400*/  FMUL R5, R2, R3 ;  /* 0x0000000302057220 */ /* 0x000fc80000400000 */
[----:B------:R-:W-:-:S05]  /*4410*/  FFMA R5, R86, R0, R5 ;  /* 0x0000000056057223 */ /* 0x000fca0000000005 */
[----:B------:R-:W-:-:S04]  /*4420*/  F2FP.BF16.F32.PACK_AB R5, RZ, R5 ;  /* 0x00000005ff05723e */ /* 0x000fc800000010ff */
[----:B------:R-:W-:Y:S01]  /*4430*/  PRMT R2, R5, 0x7610, R2 ;  /* 0x0000761005027816 */ /* 0x000fe20000000002 */
[----:B------:R-:W-:-:S05]  /*4440*/  @P0 IMAD.MOV.U32 R5, RZ, RZ, R17 ;  /* 0x000000ffff050224 */ /* 0x000fca00078e0011 */
[----:B------:R0:W-:Y:S01]  /*4450*/  @P0 STG.E.U16 desc[UR12][R4.64+0xf0], R2 ;  /* 0x0000f00204000986 */ /* 0x0001e2000c10150c */
[----:B------:R-:W-:Y:S05]  /*4460*/  @!P1 BRA `(.L_x_146) ;  /* 0x0000000000049947 */ /* 0x000fea0003800000 */
[----:B------:R1:W5:Y:S02]  /*4470*/  LDG.E.LTC128B.U16 R14, desc[UR12][R8.64+0xf2] ;  /* 0x0000f20c080e7981 */ /* 0x000364000c1e1520 */
.L_x_146:
[----:B------:R-:W-:Y:S05]  /*4480*/  BSYNC B0 ;  /* 0x0000000000007941 */ /* 0x000fea0003800000 */
.L_x_145:
[----:B-----5:R-:W-:-:S04]  /*4490*/  IMAD.U32 R14, R14, 0x10000, RZ ;  /* 0x000100000e0e7824 */ /* 0x020fc800078e00ff */
[----:B------:R-:W-:-:S04]  /*44a0*/  FMUL R14, R14, R3 ;  /* 0x000000030e0e7220 */ /* 0x000fc80000400000 */
[----:B------:R-:W-:Y:S01]  /*44b0*/  FFMA R14, R87, R0, R14 ;  /* 0x00000000570e7223 */ /* 0x000fe2000000000e */
[----:B------:R-:W-:Y:S06]  /*44c0*/  @!P1 EXIT ;  /* 0x000000000000994d */ /* 0x000fec0003800000 */
[----:B------:R-:W-:-:S05]  /*44d0*/  F2FP.BF16.F32.PACK_AB R14, RZ, R14 ;  /* 0x0000000eff0e723e */ /* 0x000fca00000010ff */
[----:B------:R-:W-:Y:S01]  /*44e0*/  STG.E.U16 desc[UR12][R16.64+0xf2], R14 ;  /* 0x0000f20e10007986 */ /* 0x000fe2000c10150c */
[----:B------:R-:W-:Y:S05]  /*44f0*/  EXIT ;  /* 0x000000000000794d */ /* 0x000fea0003800000 */
.L_x_22:
[----:B------:R-:W-:Y:S01]  /*4500*/  ISETP.GT.AND P3, PT, R2, 0x1, PT ;  /* 0x000000010200780c */ /* 0x000fe20003f64270 */
[----:B------:R-:W-:Y:S01]  /*4510*/  ULDC.64 UR4, c[0x0][0x5c8] ;  /* 0x0001720000047ab9 */ /* 0x000fe20000000a00 */
[-C--:B------:R-:W-:Y:S01]  /*4520*/  FMUL R24, R24, R0.reuse ;  /* 0x0000000018187220 */ /* 0x080fe20000400000 */
[-C--:B------:R-:W-:Y:S01]  /*4530*/  FMUL R25, R25, R0.reuse ;  /* 0x0000000019197220 */ /* 0x080fe20000400000 */
[----:B------:R-:W-:Y:S01]  /*4540*/  ISETP.GT.AND P4, PT, R10, RZ, P3 ;  /* 0x000000ff0a00720c */ /* 0x000fe20001f84270 */
[-C--:B------:R-:W-:Y:S01]  /*4550*/  FMUL R26, R26, R0.reuse ;  /* 0x000000001a1a7220 */ /* 0x080fe20000400000 */
[----:B------:R-:W-:Y:S01]  /*4560*/  LEA R4, P1, R12, UR4, 0x1 ;  /* 0x000000040c047c11 */ /* 0x000fe2000f8208ff */
[----:B------:R-:W-:Y:S01]  /*4570*/  FMUL R27, R27, R0 ;  /* 0x000000001b1b7220 */ /* 0x000fe20000400000 */
[----:B------:R-:W-:Y:S01]  /*4580*/  F2FP.BF16.F32.PACK_AB R24, RZ, R24 ;  /* 0x00000018ff18723e */ /* 0x000fe200000010ff */
[-C--:B------:R-:W-:Y:S01]  /*4590*/  FMUL R28, R28, R0.reuse ;  /* 0x000000001c1c7220 */ /* 0x080fe20000400000 */
[----:B------:R-:W-:Y:S01]  /*45a0*/  LEA.HI.X R5, R12, UR5, R7, 0x1, P1 ;  /* 0x000000050c057c11 */ /* 0x000fe200088f0c07 */
[-C--:B------:R-:W-:Y:S01]  /*45b0*/  FMUL R29, R29, R0.reuse ;  /* 0x000000001d1d7220 */ /* 0x080fe20000400000 */
[----:B------:R-:W-:Y:S01]  /*45c0*/  F2FP.BF16.F32.PACK_AB R25, RZ, R25 ;  /* 0x00000019ff19723e */ /* 0x000fe200000010ff */
[-C--:B------:R-:W-:Y:S01]  /*45d0*/  FMUL R30, R30, R0.reuse ;  /* 0x000000001e1e7220 */ /* 0x080fe20000400000 */
[----:B------:R-:W-:Y:S01]  /*45e0*/  ISETP.GT.AND P3, PT, R10, 0x8, P3 ;  /* 0x000000080a00780c */ /* 0x000fe20001f64270 */
[----:B------:R-:W-:Y:S01]  /*45f0*/  @P2 STG.E.U16 desc[UR12][R4.64], R24 ;  /* 0x0000001804002986 */ /* 0x000fe2000c10150c */
[----:B------:R-:W-:Y:S01]  /*4600*/  SHF.L.U64.HI R11, R16, 0x1, R11 ;  /* 0x00000001100b7819 */ /* 0x000fe2000001020b */
[----:B------:R-:W-:Y:S01]  /*4610*/  FMUL R31, R31, R0 ;  /* 0x000000001f1f7220 */ /* 0x000fe20000400000 */
[----:B------:R-:W-:Y:S01]  /*4620*/  ISETP.GT.AND P2, PT, R10, 0x8, P0 ;  /* 0x000000080a00780c */ /* 0x000fe20000744270 */
[----:B------:R-:W-:Y:S01]  /*4630*/  @P4 STG.E.U16 desc[UR12][R4.64+0x2], R25 ;  /* 0x0000021904004986 */ /* 0x000fe2000c10150c */
[----:B------:R-:W-:Y:S01]  /*4640*/  LEA R16, P4, R16, R4, 0x1 ;  /* 0x0000000410107211 */ /* 0x000fe200078808ff */
[-C--:B------:R-:W-:Y:S01]  /*4650*/  FMUL R32, R32, R0.reuse ;  /* 0x0000000020207220 */ /* 0x080fe20000400000 */
[C---:B------:R-:W-:Y:S01]  /*4660*/  ISETP.GT.AND P1, PT, R2.reuse, 0x8, PT ;  /* 0x000000080200780c */ /* 0x040fe20003f24270 */
[-C--:B------:R-:W-:Y:S01]  /*4670*/  FMUL R33, R33, R0.reuse ;  /* 0x0000000021217220 */ /* 0x080fe20000400000 */
[----:B------:R-:W-:Y:S01]  /*4680*/  ISETP.GT.AND P0, PT, R2, 0x9, PT ;  /* 0x000000090200780c */ /* 0x000fe20003f04270 */
[----:B------:R-:W-:Y:S01]  /*4690*/  IMAD.X R17, R11, 0x1, R5, P4 ;  /* 0x000000010b117824 */ /* 0x000fe200020e0605 */
[C---:B------:R-:W-:Y:S01]  /*46a0*/  ISETP.GT.AND P5, PT, R10.reuse, RZ, P1 ;  /* 0x000000ff0a00720c */ /* 0x040fe20000fa4270 */
[--C-:B------:R-:W-:Y:S01]  /*46b0*/  @P3 IMAD.MOV.U32 R6, RZ, RZ, R16.reuse ;  /* 0x000000ffff063224 */ /* 0x100fe200078e0010 */
[C---:B------:R-:W-:Y:S01]  /*46c0*/  ISETP.GT.AND P4, PT, R10.reuse, RZ, P0 ;  /* 0x000000ff0a00720c */ /* 0x040fe20000784270 */
[--C-:B------:R-:W-:Y:S01]  /*46d0*/  @P3 IMAD.MOV.U32 R7, RZ, RZ, R17.reuse ;  /* 0x000000ffff073224 */ /* 0x100fe200078e0011 */
[----:B------:R-:W-:Y:S01]  /*46e0*/  ISETP.GT.AND P1, PT, R10, 0x8, P1 ;  /* 0x000000080a00780c */ /* 0x000fe20000f24270 */
[----:B------:R-:W-:Y:S01]  /*46f0*/  FMUL R34, R34, R0 ;  /* 0x0000000022227220 */ /* 0x000fe20000400000 */
[----:B------:R-:W-:Y:S01]  /*4700*/  F2FP.BF16.F32.PACK_AB R26, RZ, R26 ;  /* 0x0000001aff1a723e */ /* 0x000fe200000010ff */
[-C--:B------:R-:W-:Y:S01]  /*4710*/  FMUL R35, R35, R0.reuse ;  /* 0x0000000023237220 */ /* 0x080fe20000400000 */
[----:B------:R-:W-:Y:S01]  /*4720*/  F2FP.BF16.F32.PACK_AB R27, RZ, R27 ;  /* 0x0000001bff1b723e */ /* 0x000fe200000010ff */
[----:B------:R-:W-:Y:S01]  /*4730*/  FMUL R36, R36, R0 ;  /* 0x0000000024247220 */ /* 0x000fe20000400000 */
[----:B------:R-:W-:Y:S01]  /*4740*/  F2FP.BF16.F32.PACK_AB R28, RZ, R28 ;  /* 0x0000001cff1c723e */ /* 0x000fe200000010ff */
[----:B------:R-:W-:Y:S01]  /*4750*/  @P2 STG.E.U16 desc[UR12][R16.64], R26 ;  /* 0x0000001a10002986 */ /* 0x000fe2000c10150c */
[----:B------:R-:W-:Y:S01]  /*4760*/  F2FP.BF16.F32.PACK_AB R29, RZ, R29 ;  /* 0x0000001dff1d723e */ /* 0x000fe200000010ff */
[-C--:B------:R-:W-:Y:S01]  /*4770*/  FMUL R37, R37, R0.reuse ;  /* 0x0000000025257220 */ /* 0x080fe20000400000 */
[----:B------:R-:W-:Y:S01]  /*4780*/  ISETP.GT.AND P2, PT, R10, 0x8, P0 ;  /* 0x000000080a00780c */ /* 0x000fe20000744270 */
[----:B------:R0:W-:Y:S01]  /*4790*/  @P3 STG.E.U16 desc[UR12][R6.64+0x2], R27 ;  /* 0x0000021b06003986 */ /* 0x0001e2000c10150c */
[----:B------:R-:W-:Y:S01]  /*47a0*/  ISETP.GT.AND P3, PT, R2, 0x10, PT ;  /* 0x000000100200780c */ /* 0x000fe20003f64270 */
[----:B------:R-:W-:Y:S01]  /*47b0*/  FMUL R38, R38, R0 ;  /* 0x0000000026267220 */ /* 0x000fe20000400000 */
[----:B------:R-:W-:Y:S01]  /*47c0*/  F2FP.BF16.F32.PACK_AB R30, RZ, R30 ;  /* 0x0000001eff1e723e */ /* 0x000fe200000010ff */
[----:B------:R-:W-:Y:S01]  /*47d0*/  @P5 STG.E.U16 desc[UR12][R4.64+0x10], R28 ;  /* 0x0000101c04005986 */ /* 0x000fe2000c10150c */
[----:B------:R-:W-:Y:S01]  /*47e0*/  ISETP.GT.AND P0, PT, R2, 0x11, PT ;  /* 0x000000110200780c */ /* 0x000fe20003f04270 */
[-C--:B------:R-:W-:Y:S01]  /*47f0*/  FMUL R39, R39, R0.reuse ;  /* 0x0000000027277220 */ /* 0x080fe20000400000 */
[----:B------:R-:W-:Y:S01]  /*4800*/  F2FP.BF16.F32.PACK_AB R31, RZ, R31 ;  /* 0x0000001fff1f723e */ /* 0x000fe200000010ff */
[----:B------:R-:W-:Y:S01]  /*4810*/  @P4 STG.E.U16 desc[UR12][R4.64+0x12], R29 ;  /* 0x0000121d04004986 */ /* 0x000fe2000c10150c */
[----:B------:R-:W-:Y:S01]  /*4820*/  ISETP.GT.AND P4, PT, R10, RZ, P3 ;  /* 0x000000ff0a00720c */ /* 0x000fe20001f84270 */
[----:B------:R-:W-:Y:S01]  /*4830*/  FMUL R40, R40, R0 ;  /* 0x0000000028287220 */ /* 0x000fe20000400000 */
[C---:B------:R-:W-:Y:S01]  /*4840*/  ISETP.GT.AND P3, PT, R10.reuse, 0x8, P3 ;  /* 0x000000080a00780c */ /* 0x040fe20001f64270 */
[--C-:B0-----:R-:W-:Y:S01]  /*4850*/  @P1 IMAD.MOV.U32 R6, RZ, RZ, R16.reuse ;  /* 0x000000ffff061224 */ /* 0x101fe200078e0010 */
[----:B------:R-:W-:Y:S01]  /*4860*/  ISETP.GT.AND P5, PT, R10, RZ, P0 ;  /* 0x000000ff0a00720c */ /* 0x000fe200007a4270 */
[--C-:B------:R-:W-:Y:S01]  /*4870*/  @P1 IMAD.MOV.U32 R7, RZ, RZ, R17.reuse ;  /* 0x000000ffff071224 */ /* 0x100fe200078e0011 */
[----:B------:R-:W-:Y:S01]  /*4880*/  F2FP.BF16.F32.PACK_AB R32, RZ, R32 ;  /* 0x00000020ff20723e */ /* 0x000fe200000010ff */
[-C--:B------:R-:W-:Y:S01]  /*4890*/  FMUL R41, R41, R0.reuse ;  /* 0x0000000029297220 */ /* 0x080fe20000400000 */
[----:B------:R-:W-:Y:S01]  /*48a0*/  F2FP.BF16.F32.PACK_AB R33, RZ, R33 ;  /* 0x00000021ff21723e */ /* 0x000fe200000010ff */
[-C--:B------:R-:W-:Y:S01]  /*48b0*/  FMUL R42, R42, R0.reuse ;  /* 0x000000002a2a7220 */ /* 0x080fe20000400000 */
[----:B------:R0:W-:Y:S01]  /*48c0*/  @P1 STG.E.U16 desc[UR12][R6.64+0x10], R30 ;  /* 0x0000101e06001986 */ /* 0x0001e2000c10150c */
[----:B------:R-:W-:Y:S01]  /*48d0*/  ISETP.GT.AND P1, PT, R10, 0x8, P0 ;  /* 0x000000080a00780c */ /* 0x000fe20000724270 */
[----:B------:R-:W-:Y:S01]  /*48e0*/  FMUL R43, R43, R0 ;  /* 0x000000002b2b7220 */ /* 0x000fe20000400000 */
[----:B------:R-:W-:Y:S01]  /*48f0*/  F2FP.BF16.F32.PACK_AB R34, RZ, R34 ;  /* 0x00000022ff22723e */ /* 0x000fe200000010ff */
[-C--:B------:R-:W-:Y:S01]  /*4900*/  FMUL R44, R44, R0.reuse ;  /* 0x000000002c2c7220 */ /* 0x080fe20000400000 */
[----:B------:R-:W-:Y:S01]  /*4910*/  F2FP.BF16.F32.PACK_AB R35, RZ, R35 ;  /* 0x00000023ff23723e */ /* 0x000fe200000010ff */
[-C--:B------:R-:W-:Y:S01]  /*4920*/  FMUL R45, R45, R0.reuse ;  /* 0x000000002d2d7220 */ /* 0x080fe20000400000 */
[----:B------:R-:W-:Y:S01]  /*4930*/  ISETP.GT.AND P0, PT, R2, 0x19, PT ;  /* 0x000000190200780c */ /* 0x000fe20003f04270 */
[----:B------:R-:W-:Y:S01]  /*4940*/  FMUL R46, R46, R0 ;  /* 0x000000002e2e7220 */ /* 0x000fe20000400000 */
[----:B------:R-:W-:Y:S01]  /*4950*/  F2FP.BF16.F32.PACK_AB R36, RZ, R36 ;  /* 0x00000024ff24723e */ /* 0x000fe200000010ff */
[----:B------:R-:W-:Y:S01]  /*4960*/  FMUL R47, R47, R0 ;  /* 0x000000002f2f7220 */ /* 0x000fe20000400000 */
[----:B------:R-:W-:Y:S01]  /*4970*/  F2FP.BF16.F32.PACK_AB R37, RZ, R37 ;  /* 0x00000025ff25723e */ /* 0x000fe200000010ff */
[--C-:B0-----:R-:W-:Y:S01]  /*4980*/  @P2 IMAD.MOV.U32 R6, RZ, RZ, R16.reuse ;  /* 0x000000ffff062224 */ /* 0x101fe200078e0010 */
[----:B------:R-:W-:Y:S01]  /*4990*/  F2FP.BF16.F32.PACK_AB R38, RZ, R38 ;  /* 0x00000026ff26723e */ /* 0x000fe200000010ff */
[--C-:B------:R-:W-:Y:S01]  /*49a0*/  @P2 IMAD.MOV.U32 R7, RZ, RZ, R17.reuse ;  /* 0x000000ffff072224 */ /* 0x100fe200078e0011 */
[----:B------:R-:W-:Y:S01]  /*49b0*/  F2FP.BF16.F32.PACK_AB R39, RZ, R39 ;  /* 0x00000027ff27723e */ /* 0x000fe200000010ff */
[----:B------:R-:W-:Y:S01]  /*49c0*/  FMUL R48, R48, R0 ;  /* 0x0000000030307220 */ /* 0x000fe20000400000 */
[----:B------:R-:W-:Y:S01]  /*49d0*/  F2FP.BF16.F32.PACK_AB R40, RZ, R40 ;  /* 0x00000028ff28723e */ /* 0x000fe200000010ff */
[-C--:B------:R-:W-:Y:S01]  /*49e0*/  FMUL R49, R49, R0.reuse ;  /* 0x0000000031317220 */ /* 0x080fe20000400000 */
[----:B------:R0:W-:Y:S01]  /*49f0*/  @P2 STG.E.U16 desc[UR12][R6.64+0x12], R31 ;  /* 0x0000121f06002986 */ /* 0x0001e2000c10150c */
[----:B------:R-:W-:Y:S01]  /*4a00*/  ISETP.GT.AND P2, PT, R2, 0x18, PT ;  /* 0x000000180200780c */ /* 0x000fe20003f44270 */
[-C--:B------:R-:W-:Y:S01]  /*4a10*/  FMUL R50, R50, R0.reuse ;  /* 0x0000000032327220 */ /* 0x080fe20000400000 */
[----:B------:R-:W-:Y:S01]  /*4a20*/  F2FP.BF16.F32.PACK_AB R41, RZ, R41 ;  /* 0x00000029ff29723e */ /* 0x000fe200000010ff */
[----:B------:R-:W-:Y:S01]  /*4a30*/  @P4 STG.E.U16 desc[UR12][R4.64+0x20], R32 ;  /* 0x0000202004004986 */ /* 0x000fe2000c10150c */
[C---:B------:R-:W-:Y:S01]  /*4a40*/  ISETP.GT.AND P4, PT, R10.reuse, RZ, P2 ;  /* 0x000000ff0a00720c */ /* 0x040fe20001784270 */
[-C--:B------:R-:W-:Y:S01]  /*4a50*/  FMUL R51, R51, R0.reuse ;  /* 0x0000000033337220 */ /* 0x080fe20000400000 */
[C---:B------:R-:W-:Y:S01]  /*4a60*/  ISETP.GT.AND P2, PT, R10.reuse, 0x8, P2 ;  /* 0x000000080a00780c */ /* 0x040fe20001744270 */
[----:B------:R-:W-:Y:S01]  /*4a70*/  @P5 STG.E.U16 desc[UR12][R4.64+0x22], R33 ;  /* 0x0000222104005986 */ /* 0x000fe2000c10150c */
[----:B------:R-:W-:Y:S01]  /*4a80*/  ISETP.GT.AND P5, PT, R10, RZ, P0 ;  /* 0x000000ff0a00720c */ /* 0x000fe200007a4270 */
[----:B------:R-:W-:Y:S01]  /*4a90*/  FMUL R52, R52, R0 ;  /* 0x0000000034347220 */ /* 0x000fe20000400000 */
[----:B------:R-:W-:Y:S01]  /*4aa0*/  F2FP.BF16.F32.PACK_AB R42, RZ, R42 ;  /* 0x0000002aff2a723e */ /* 0x000fe200000010ff */
[--C-:B0-----:R-:W-:Y:S01]  /*4ab0*/  @P3 IMAD.MOV.U32 R6, RZ, RZ, R16.reuse ;  /* 0x000000ffff063224 */ /* 0x101fe200078e0010 */
[----:B------:R-:W-:Y:S01]  /*4ac0*/  F2FP.BF16.F32.PACK_AB R43, RZ, R43 ;  /* 0x0000002bff2b723e */ /* 0x000fe200000010ff */
[--C-:B------:R-:W-:Y:S01]  /*4ad0*/  @P3 IMAD.MOV.U32 R7, RZ, RZ, R17.reuse ;  /* 0x000000ffff073224 */ /* 0x100fe200078e0011 */
[----:B------:R-:W-:Y:S01]  /*4ae0*/  F2FP.BF16.F32.PACK_AB R44, RZ, R44 ;  /* 0x0000002cff2c723e */ /* 0x000fe200000010ff */
[-C--:B------:R-:W-:Y:S01]  /*4af0*/  FMUL R53, R53, R0.reuse ;  /* 0x0000000035357220 */ /* 0x080fe20000400000 */
[----:B------:R-:W-:Y:S01]  /*4b00*/  F2FP.BF16.F32.PACK_AB R45, RZ, R45 ;  /* 0x0000002dff2d723e */ /* 0x000fe200000010ff */
[-C--:B------:R-:W-:Y:S01]  /*4b10*/  FMUL R54, R54, R0.reuse ;  /* 0x0000000036367220 */ /* 0x080fe20000400000 */
[----:B------:R0:W-:Y:S01]  /*4b20*/  @P3 STG.E.U16 desc[UR12][R6.64+0x20], R34 ;  /* 0x0000202206003986 */ /* 0x0001e2000c10150c */
[----:B------:R-:W-:Y:S01]  /*4b30*/  ISETP.GT.AND P3, PT, R2, 0x20, PT ;  /* 0x000000200200780c */ /* 0x000fe20003f64270 */
[----:B------:R-:W-:Y:S01]  /*4b40*/  FMUL R55, R55, R0 ;  /* 0x0000000037377220 */ /* 0x000fe20000400000 */
[----:B------:R-:W-:Y:S01]  /*4b50*/  F2FP.BF16.F32.PACK_AB R46, RZ, R46 ;  /* 0x0000002eff2e723e */ /* 0x000fe200000010ff */
[-C--:B------:R-:W-:Y:S01]  /*4b60*/  FMUL R56, R56, R0.reuse ;  /* 0x0000000038387220 */ /* 0x080fe20000400000 */
[----:B------:R-:W-:Y:S01]  /*4b70*/  F2FP.BF16.F32.PACK_AB R47, RZ, R47 ;  /* 0x0000002fff2f723e */ /* 0x000fe200000010ff */
[----:B------:R-:W-:Y:S01]  /*4b80*/  FMUL R57, R57, R0 ;  /* 0x0000000039397220 */ /* 0x000fe20000400000 */
[----:B------:R-:W-:Y:S01]  /*4b90*/  F2FP.BF16.F32.PACK_AB R48, RZ, R48 ;  /* 0x00000030ff30723e */ /* 0x000fe200000010ff */
[-C--:B------:R-:W-:Y:S01]  /*4ba0*/  FMUL R58, R58, R0.reuse ;  /* 0x000000003a3a7220 */ /* 0x080fe20000400000 */
[----:B------:R-:W-:Y:S01]  /*4bb0*/  F2FP.BF16.F32.PACK_AB R49, RZ, R49 ;  /* 0x00000031ff31723e */ /* 0x000fe200000010ff */
        /* <DEDUP_REMOVED lines=10> */
[----:B------:R-:W-:Y:S01]  /*4c60*/  ISETP.GT.AND P1, PT, R10, 0x8, P0 ;  /* 0x000000080a00780c */ /* 0x000fe20000724270 */
[-C--:B------:R-:W-:Y:S01]  /*4c70*/  FMUL R62, R62, R0.reuse ;  /* 0x000000003e3e7220 */ /* 0x080fe20000400000 */
[----:B------:R-:W-:Y:S01]  /*4c80*/  ISETP.GT.AND P0, PT, R2, 0x21, PT ;  /* 0x000000210200780c */ /* 0x000fe20003f04270 */
        /* <DEDUP_REMOVED lines=65> */
[----:B0-----:R-:W-:Y:S01]  /*50a0*/  @P1 IMAD.MOV.U32 R6, RZ, RZ, R16 ;  /* 0x000000ffff061224 */ /* 0x001fe200078e0010 */
[----:B------:R-:W-:Y:S01]  /*50b0*/  F2FP.BF16.F32.PACK_AB R75, RZ, R75 ;  /* 0x0000004bff4b723e */ /* 0x000fe200000010ff */
[----:B------:R-:W-:Y:S01]  /*50c0*/  @P1 IMAD.MOV.U32 R7, RZ, RZ, R17 ;  /* 0x000000ffff071224 */ /* 0x000fe200078e0011 */
        /* <DEDUP_REMOVED lines=10> */
[----:B------:R-:W-:Y:S01]  /*5170*/  FMUL R0, R87, R0 ;  /* 0x0000000057007220 */ /* 0x000fe20000400000 */
[C---:B------:R-:W-:Y:S01]  /*5180*/  ISETP.GT.AND P3, PT, R10.reuse, 0x8, P3 ;  /* 0x000000080a00780c */ /* 0x040fe20001f64270 */
[----:B------:R-:W-:Y:S01]  /*5190*/  @P5 STG.E.U16 desc[UR12][R4.64+0x52], R45 ;  /* 0x0000522d04005986 */ /* 0x000fe2000c10150c */
[----:B------:R-:W-:-:S02]  /*51a0*/  ISETP.GT.AND P5, PT, R10, RZ, P0 ;  /* 0x000000ff0a00720c */ /* 0x000fc400007a4270 */
[----:B------:R-:W-:Y:S01]  /*51b0*/  F2FP.BF16.F32.PACK_AB R78, RZ, R78 ;  /* 0x0000004eff4e723e */ /* 0x000fe200000010ff */
[----:B0-----:R-:W-:Y:S01]  /*51c0*/  @P2 IMAD.MOV.U32 R6, RZ, RZ, R16 ;  /* 0x000000ffff062224 */ /* 0x001fe200078e0010 */
[----:B------:R-:W-:Y:S01]  /*51d0*/  F2FP.BF16.F32.PACK_AB R79, RZ, R79 ;  /* 0x0000004fff4f723e */ /* 0x000fe200000010ff */
[----:B------:R-:W-:Y:S01]  /*51e0*/  @P2 IMAD.MOV.U32 R7, RZ, RZ, R17 ;  /* 0x000000ffff072224 */ /* 0x000fe200078e0011 */
[----:B------:R-:W-:Y:S02]  /*51f0*/  F2FP.BF16.F32.PACK_AB R80, RZ, R80 ;  /* 0x00000050ff50723e */ /* 0x000fe400000010ff */
[----:B------:R-:W-:Y:S02]  /*5200*/  F2FP.BF16.F32.PACK_AB R81, RZ, R81 ;  /* 0x00000051ff51723e */ /* 0x000fe400000010ff */
[----:B------:R0:W-:Y:S01]  /*5210*/  @P2 STG.E.U16 desc[UR12][R6.64+0x50], R46 ;  /* 0x0000502e06002986 */ /* 0x0001e2000c10150c */
[----:B------:R-:W-:Y:S02]  /*5220*/  ISETP.GT.AND P2, PT, R2, 0x38, PT ;  /* 0x000000380200780c */ /* 0x000fe40003f44270 */
[----:B------:R-:W-:-:S02]  /*5230*/  F2FP.BF16.F32.PACK_AB R82, RZ, R82 ;  /* 0x00000052ff52723e */ /* 0x000fc400000010ff */
[----:B------:R-:W-:Y:S02]  /*5240*/  F2FP.BF16.F32.PACK_AB R83, RZ, R83 ;  /* 0x00000053ff53723e */ /* 0x000fe400000010ff */
[----:B------:R-:W-:Y:S02]  /*5250*/  F2FP.BF16.F32.PACK_AB R84, RZ, R84 ;  /* 0x00000054ff54723e */ /* 0x000fe400000010ff */
[----:B------:R-:W-:Y:S02]  /*5260*/  F2FP.BF16.F32.PACK_AB R85, RZ, R85 ;  /* 0x00000055ff55723e */ /* 0x000fe400000010ff */
[----:B------:R-:W-:Y:S01]  /*5270*/  F2FP.BF16.F32.PACK_AB R86, RZ, R86 ;  /* 0x00000056ff56723e */ /* 0x000fe200000010ff */
[----:B0-----:R-:W-:Y:S02]  /*5280*/  @P1 IMAD.MOV.U32 R6, RZ, RZ, R16 ;  /* 0x000000ffff061224 */ /* 0x001fe400078e0010 */
[----:B------:R-:W-:-:S05]  /*5290*/  @P1 IMAD.MOV.U32 R7, RZ, RZ, R17 ;  /* 0x000000ffff071224 */ /* 0x000fca00078e0011 */
[----:B------:R0:W-:Y:S01]  /*52a0*/  @P1 STG.E.U16 desc[UR12][R6.64+0x52], R47 ;  /* 0x0000522f06001986 */ /* 0x0001e2000c10150c */
[----:B------:R-:W-:Y:S02]  /*52b0*/  ISETP.GT.AND P1, PT, R10, 0x8, P0 ;  /* 0x000000080a00780c */ /* 0x000fe40000724270 */
[----:B------:R-:W-:Y:S01]  /*52c0*/  ISETP.GT.AND P0, PT, R2, 0x39, PT ;  /* 0x000000390200780c */ /* 0x000fe20003f04270 */
[----:B------:R-:W-:Y:S01]  /*52d0*/  @P4 STG.E.U16 desc[UR12][R4.64+0x60], R48 ;  /* 0x0000603004004986 */ /* 0x000fe2000c10150c */
[C---:B------:R-:W-:Y:S02]  /*52e0*/  ISETP.GT.AND P4, PT, R10.reuse, RZ, P2 ;  /* 0x000000ff0a00720c */ /* 0x040fe40001784270 */
[C---:B------:R-:W-:Y:S01]  /*52f0*/  ISETP.GT.AND P2, PT, R10.reuse, 0x8, P2 ;  /* 0x000000080a00780c */ /* 0x040fe20001744270 */
[----:B------:R-:W-:Y:S01]  /*5300*/  @P5 STG.E.U16 desc[UR12][R4.64+0x62], R49 ;  /* 0x0000623104005986 */ /* 0x000fe2000c10150c */
[----:B------:R-:W-:Y:S01]  /*5310*/  ISETP.GT.AND P5, PT, R10, RZ, P0 ;  /* 0x000000ff0a00720c */ /* 0x000fe200007a4270 */
[----:B0-----:R-:W-:-:S02]  /*5320*/  @P3 IMAD.MOV.U32 R6, RZ, RZ, R16 ;  /* 0x000000ffff063224 */ /* 0x001fc400078e0010 */
[----:B------:R-:W-:-:S05]  /*5330*/  @P3 IMAD.MOV.U32 R7, RZ, RZ, R17 ;  /* 0x000000ffff073224 */ /* 0x000fca00078e0011 */
[----:B------:R0:W-:Y:S01]  /*5340*/  @P3 STG.E.U16 desc[UR12][R6.64+0x60], R50 ;  /* 0x0000603206003986 */ /* 0x0001e2000c10150c */
[----:B------:R-:W-:Y:S01]  /*5350*/  ISETP.GT.AND P3, PT, R2, 0x40, PT ;  /* 0x000000400200780c */ /* 0x000fe20003f64270 */
        /* <DEDUP_REMOVED lines=37> */
[C---:B------:R-:W-:Y:S02]  /*55b0*/  ISETP.GT.AND P5, PT, R10.reuse, RZ, P0 ;  /* 0x000000ff0a00720c */ /* 0x040fe400007a4270 */
[----:B------:R-:W-:Y:S01]  /*55c0*/  ISETP.GT.AND P0, PT, R10, 0x8, P0 ;  /* 0x000000080a00780c */ /* 0x000fe20000704270 */
[----:B0-----:R-:W-:-:S02]  /*55d0*/  @P2 IMAD.MOV.U32 R6, RZ, RZ, R16 ;  /* 0x000000ffff062224 */ /* 0x001fc400078e0010 */
[----:B------:R-:W-:-:S05]  /*55e0*/  @P2 IMAD.MOV.U32 R7, RZ, RZ, R17 ;  /* 0x000000ffff072224 */ /* 0x000fca00078e0011 */
[----:B------:R0:W-:Y:S01]  /*55f0*/  @P2 STG.E.U16 desc[UR12][R6.64+0x90], R62 ;  /* 0x0000903e06002986 */ /* 0x0001e2000c10150c */
[----:B------:R-:W-:Y:S01]  /*5600*/  ISETP.GT.AND P2, PT, R2, 0x59, PT ;  /* 0x000000590200780c */ /* 0x000fe20003f44270 */
[----:B0-----:R-:W-:Y:S02]  /*5610*/  @P1 IMAD.MOV.U32 R6, RZ, RZ, R16 ;  /* 0x000000ffff061224 */ /* 0x001fe400078e0010 */
[----:B------:R-:W-:-:S05]  /*5620*/  @P1 IMAD.MOV.U32 R7, RZ, RZ, R17 ;  /* 0x000000ffff071224 */ /* 0x000fca00078e0011 */
[----:B------:R0:W-:Y:S01]  /*5630*/  @P1 STG.E.U16 desc[UR12][R6.64+0x92], R63 ;  /* 0x0000923f06001986 */ /* 0x0001e2000c10150c */
[----:B------:R-:W-:-:S03]  /*5640*/  ISETP.GT.AND P1, PT, R2, 0x58, PT ;  /* 0x000000580200780c */ /* 0x000fc60003f24270 */
[----:B------:R-:W-:Y:S01]  /*5650*/  @P4 STG.E.U16 desc[UR12][R4.64+0xa0], R64 ;  /* 0x0000a04004004986 */ /* 0x000fe2000c10150c */
[C---:B------:R-:W-:Y:S02]  /*5660*/  ISETP.GT.AND P4, PT, R10.reuse, RZ, P1 ;  /* 0x000000ff0a00720c */ /* 0x040fe40000f84270 */
[C---:B------:R-:W-:Y:S01]  /*5670*/  ISETP.GT.AND P1, PT, R10.reuse, 0x8, P1 ;  /* 0x000000080a00780c */ /* 0x040fe20000f24270 */
[----:B------:R-:W-:Y:S01]  /*5680*/  @P5 STG.E.U16 desc[UR12][R4.64+0xa2], R65 ;  /* 0x0000a24104005986 */ /* 0x000fe2000c10150c */
[C---:B------:R-:W-:Y:S02]  /*5690*/  ISETP.GT.AND P5, PT, R10.reuse, RZ, P2 ;  /* 0x000000ff0a00720c */ /* 0x040fe400017a4270 */
[----:B------:R-:W-:Y:S01]  /*56a0*/  ISETP.GT.AND P2, PT, R10, 0x8, P2 ;  /* 0x000000080a00780c */ /* 0x000fe20001744270 */
[----:B0-----:R-:W-:Y:S02]  /*56b0*/  @P3 IMAD.MOV.U32 R6, RZ, RZ, R16 ;  /* 0x000000ffff063224 */ /* 0x001fe400078e0010 */
        /* <DEDUP_REMOVED lines=15> */
[----:B------:R0:W-:Y:S02]  /*57b0*/  @P1 STG.E.U16 desc[UR12][R6.64+0xb0], R70 ;  /* 0x0000b04606001986 */ /* 0x0001e4000c10150c */
[----:B0-----:R-:W-:Y:S02]  /*57c0*/  @P2 IMAD.MOV.U32 R6, RZ, RZ, R16 ;  /* 0x000000ffff062224 */ /* 0x001fe400078e0010 */
[----:B------:R-:W-:-:S05]  /*57d0*/  @P2 IMAD.MOV.U32 R7, RZ, RZ, R17 ;  /* 0x000000ffff072224 */ /* 0x000fca00078e0011 */
[----:B------:R0:W-:Y:S01]  /*57e0*/  @P2 STG.E.U16 desc[UR12][R6.64+0xb2], R71 ;  /* 0x0000b24706002986 */ /* 0x0001e2000c10150c */
[----:B------:R-:W-:-:S03]  /*57f0*/  ISETP.GT.AND P2, PT, R2, 0x71, PT ;  /* 0x000000710200780c */ /* 0x000fc60003f44270 */
[----:B------:R-:W-:Y:S01]  /*5800*/  @P4 STG.E.U16 desc[UR12][R4.64+0xc0], R72 ;  /* 0x0000c04804004986 */ /* 0x000fe2000c10150c */
[----:B------:R-:W-:-:S03]  /*5810*/  ISETP.GT.AND P4, PT, R2, 0x68, PT ;  /* 0x000000680200780c */ /* 0x000fc60003f84270 */
[----:B------:R-:W-:Y:S01]  /*5820*/  @P5 STG.E.U16 desc[UR12][R4.64+0xc2], R73 ;  /* 0x0000c24904005986 */ /* 0x000fe2000c10150c */
[----:B------:R-:W-:Y:S02]  /*5830*/  ISETP.GT.AND P5, PT, R2, 0x69, PT ;  /* 0x000000690200780c */ /* 0x000fe40003fa4270 */
[C---:B------:R-:W-:Y:S01]  /*5840*/  ISETP.GT.AND P1, PT, R10.reuse, RZ, P4 ;  /* 0x000000ff0a00720c */ /* 0x040fe20002724270 */
[----:B0-----:R-:W-:Y:S01]  /*5850*/  @P3 IMAD.MOV.U32 R6, RZ, RZ, R16 ;  /* 0x000000ffff063224 */ /* 0x001fe200078e0010 */
[C---:B------:R-:W-:Y:S01]  /*5860*/  ISETP.GT.AND P6, PT, R10.reuse, RZ, P5 ;  /* 0x000000ff0a00720c */ /* 0x040fe20002fc4270 */
[----:B------:R-:W-:Y:S01]  /*5870*/  @P3 IMAD.MOV.U32 R7, RZ, RZ, R17 ;  /* 0x000000ffff073224 */ /* 0x000fe200078e0011 */
[----:B------:R-:W-:-:S04]  /*5880*/  ISETP.GT.AND P4, PT, R10, 0x8, P4 ;  /* 0x000000080a00780c */ /* 0x000fc80002784270 */
[----:B------:R0:W-:Y:S01]  /*5890*/  @P3 STG.E.U16 desc[UR12][R6.64+0xc0], R74 ;  /* 0x0000c04a06003986 */ /* 0x0001e2000c10150c */
[----:B------:R-:W-:-:S06]  /*58a0*/  ISETP.GT.AND P3, PT, R2, 0x70, PT ;  /* 0x000000700200780c */ /* 0x000fcc0003f64270 */
[----:B------:R-:W-:Y:S02]  /*58b0*/  @P6 IMAD.MOV.U32 R3, RZ, RZ, R5 ;  /* 0x000000ffff036224 */ /* 0x000fe400078e0005 */
[----:B0-----:R-:W-:Y:S02]  /*58c0*/  @P0 IMAD.MOV.U32 R6, RZ, RZ, R16 ;  /* 0x000000ffff060224 */ /* 0x001fe400078e0010 */
[----:B------:R-:W-:-:S05]  /*58d0*/  @P0 IMAD.MOV.U32 R7, RZ, RZ, R17 ;  /* 0x000000ffff070224 */ /* 0x000fca00078e0011 */
[----:B------:R-:W-:Y:S01]  /*58e0*/  @P0 STG.E.U16 desc[UR12][R6.64+0xc2], R75 ;  /* 0x0000c24b06000986 */ /* 0x000fe2000c10150c */
[----:B------:R-:W-:-:S03]  /*58f0*/  ISETP.GT.AND P0, PT, R2, 0x79, PT ;  /* 0x000000790200780c */ /* 0x000fc60003f04270 */
[----:B------:R-:W-:Y:S01]  /*5900*/  @P1 STG.E.U16 desc[UR12][R4.64+0xd0], R76 ;  /* 0x0000d04c04001986 */ /* 0x000fe2000c10150c */
[----:B------:R-:W-:Y:S01]  /*5910*/  ISETP.GT.AND P1, PT, R2, 0x78, PT ;  /* 0x000000780200780c */ /* 0x000fe20003f24270 */
[----:B------:R-:W-:-:S05]  /*5920*/  @P6 IMAD.MOV.U32 R2, RZ, RZ, R4 ;  /* 0x000000ffff026224 */ /* 0x000fca00078e0004 */
[----:B------:R0:W-:Y:S01]  /*5930*/  @P6 STG.E.U16 desc[UR12][R2.64+0xd2], R77 ;  /* 0x0000d24d02006986 */ /* 0x0001e2000c10150c */
[C---:B------:R-:W-:Y:S02]  /*5940*/  ISETP.GT.AND P6, PT, R10.reuse, 0x8, P5 ;  /* 0x000000080a00780c */ /* 0x040fe40002fc4270 */
[C---:B------:R-:W-:Y:S02]  /*5950*/  ISETP.GT.AND P5, PT, R10.reuse, RZ, P3 ;  /* 0x000000ff0a00720c */ /* 0x040fe40001fa4270 */
[----:B------:R-:W-:Y:S01]  /*5960*/  ISETP.GT.AND P3, PT, R10, 0x8, P3 ;  /* 0x000000080a00780c */ /* 0x000fe20001f64270 */
[----:B0-----:R-:W-:Y:S02]  /*5970*/  @P4 IMAD.MOV.U32 R2, RZ, RZ, R16 ;  /* 0x000000ffff024224 */ /* 0x001fe400078e0010 */
[----:B------:R-:W-:-:S05]  /*5980*/  @P4 IMAD.MOV.U32 R3, RZ, RZ, R17 ;  /* 0x000000ffff034224 */ /* 0x000fca00078e0011 */
[----:B------:R0:W-:Y:S01]  /*5990*/  @P4 STG.E.U16 desc[UR12][R2.64+0xd0], R78 ;  /* 0x0000d04e02004986 */ /* 0x0001e2000c10150c */
        /* <DEDUP_REMOVED lines=14> */
[----:B------:R0:W-:Y:S02]  /*5a80*/  @P4 STG.E.U16 desc[UR12][R2.64+0xe2], R81 ;  /* 0x0000e25102004986 */ /* 0x0001e4000c10150c */
        /* <DEDUP_REMOVED lines=8> */
[----:B------:R0:W-:Y:S04]  /*5b10*/  @P5 STG.E.U16 desc[UR12][R2.64+0xf0], R84 ;  /* 0x0000f05402005986 */ /* 0x0001e8000c10150c */
[----:B------:R1:W-:Y:S01]  /*5b20*/  @P6 STG.E.U16 desc[UR12][R4.64+0xf2], R85 ;  /* 0x0000f25504006986 */ /* 0x0003e2000c10150c */
[----:B0-----:R-:W-:Y:S02]  /*5b30*/  @P1 IMAD.MOV.U32 R2, RZ, RZ, R16 ;  /* 0x000000ffff021224 */ /* 0x001fe400078e0010 */
[----:B------:R-:W-:-:S05]  /*5b40*/  @P1 IMAD.MOV.U32 R3, RZ, RZ, R17 ;  /* 0x000000ffff031224 */ /* 0x000fca00078e0011 */
[----:B------:R1:W-:Y:S01]  /*5b50*/  @P1 STG.E.U16 desc[UR12][R2.64+0xf0], R86 ;  /* 0x0000f05602001986 */ /* 0x0003e2000c10150c */
[----:B------:R-:W-:Y:S05]  /*5b60*/  @!P0 EXIT ;  /* 0x000000000000894d */ /* 0x000fea0003800000 */
[----:B------:R-:W-:-:S05]  /*5b70*/  F2FP.BF16.F32.PACK_AB R0, RZ, R0 ;  /* 0x00000000ff00723e */ /* 0x000fca00000010ff */
[----:B------:R-:W-:Y:S01]  /*5b80*/  STG.E.U16 desc[UR12][R16.64+0xf2], R0 ;  /* 0x0000f20010007986 */ /* 0x000fe2000c10150c */
[----:B------:R-:W-:Y:S05]  /*5b90*/  EXIT ;  /* 0x000000000000794d */ /* 0x000fea0003800000 */
.L_x_10:
[----:B------:R-:W-:-:S13]  /*5ba0*/  ISETP.NE.AND P0, PT, R6, RZ, PT ;  /* 0x000000ff0600720c */ /* 0x000fda0003f05270 */
[----:B------:R-:W-:Y:S05]  /*5bb0*/  @P0 EXIT ;  /* 0x000000000000094d */ /* 0x000fea0003800000 */
[----:B------:R-:W-:-:S13]  /*5bc0*/  ELECT P0, URZ, PT ;  /* 0x00000000003f782f */ /* 0x000fda0003800000 */
[----:B------:R-:W-:Y:S05]  /*5bd0*/  @!P0 BRA `(.L_x_147) ;  /* 0x0000000400b88947 */ /* 0x000fea0003800000 */
[----:B------:R-:W-:Y:S02]  /*5be0*/  ISETP.GE.AND P0, PT, R4, 0x1, PT ;  /* 0x000000010400780c */ /* 0x000fe40003f06270 */
[----:B---3-5:R-:W-:-:S04]  /*5bf0*/  SHF.R.S32.HI R3, RZ, 0x1f, R8 ;  /* 0x0000001fff037819 */ /* 0x028fc80000011408 */
[----:B------:R-:W-:-:S07]  /*5c00*/  LEA.HI R3, R3, R8, RZ, 0x7 ;  /* 0x0000000803037211 */ /* 0x000fce00078f38ff */
[----:B------:R-:W-:Y:S05]  /*5c10*/  @!P0 BRA `(.L_x_147) ;  /* 0x0000000400a88947 */ /* 0x000fea0003800000 */
[----:B------:R-:W-:Y:S01]  /*5c20*/  LOP3.LUT R3, R3, 0xffffff80, RZ, 0xc0, !PT ;  /* 0xffffff8003037812 */ /* 0x000fe200078ec0ff */
[----:B------:R-:W-:Y:S01]  /*5c30*/  IMAD.SHL.U32 R18, R9, 0x40, RZ ;  /* 0x0000004009127824 */ /* 0x000fe200078e00ff */
[----:B------:R-:W-:Y:S01]  /*5c40*/  LOP3.LUT P0, RZ, R8, 0x1f, RZ, 0xc0, !PT ;  /* 0x0000001f08ff7812 */ /* 0x000fe2000780c0ff */
[----:B------:R-:W-:Y:S01]  /*5c50*/  ULDC UR4, c[0x0][0x384] ;  /* 0x0000e10000047ab9 */ /* 0x000fe20000000800 */
[----:B------:R-:W-:Y:S01]  /*5c60*/  IMAD R0, R12, R13, RZ ;  /* 0x0000000d0c007224 */ /* 0x000fe200078e02ff */
[----:B------:R-:W-:Y:S01]  /*5c70*/  ULDC UR5, c[0x0][0x388] ;  /* 0x0000e20000057ab9 */ /* 0x000fe20000000800 */
[----:B------:R-:W-:Y:S01]  /*5c80*/  IMAD.IADD R3, R8, 0x1, -R3 ;  /* 0x0000000108037824 */ /* 0x000fe200078e0a03 */
[----:B------:R-:W-:Y:S01]  /*5c90*/  LOP3.LUT R20, R2, 0x2, RZ, 0xfc, !PT ;  /* 0x0000000202147812 */ /* 0x000fe200078efcff */
[----:B------:R-:W-:Y:S01]  /*5ca0*/  IMAD.SHL.U32 R19, R10, 0x80, RZ ;  /* 0x000000800a137824 */ /* 0x000fe200078e00ff */
[----:B------:R-:W-:Y:S01]  /*5cb0*/  CS2R R8, SRZ ;  /* 0x0000000000087805 */ /* 0x000fe2000001ff00 */
[----:B------:R-:W-:Y:S01]  /*5cc0*/  IMAD.MOV.U32 R6, RZ, RZ, RZ ;  /* 0x000000ffff067224 */ /* 0x000fe200078e00ff */
[C---:B------:R-:W-:Y:S01]  /*5cd0*/  ISETP.NE.AND P1, PT, R3.reuse, RZ, PT ;  /* 0x000000ff0300720c */ /* 0x040fe20003f25270 */
[----:B------:R-:W-:Y:S01]  /*5ce0*/  IMAD.MOV.U32 R7, RZ, RZ, 0x1 ;  /* 0x00000001ff077424 */ /* 0x000fe200078e00ff */
[----:B------:R-:W-:Y:S01]  /*5cf0*/  ISETP.NE.OR P0, PT, R3, RZ, !P0 ;  /* 0x000000ff0300720c */ /* 0x000fe20004705670 */
[----:B------:R-:W-:-:S04]  /*5d00*/  IMAD.HI.U32 R3, R18, UR4, RZ ;  /* 0x0000000412037c27 */ /* 0x000fc8000f8e00ff */
[----:B------:R-:W-:Y:S01]  /*5d10*/  IMAD.MOV.U32 R10, RZ, RZ, RZ ;  /* 0x000000ffff0a7224 */ /* 0x000fe200078e00ff */
[----:B------:R-:W-:Y:S01]  /*5d20*/  SHF.R.U32.HI R3, RZ, UR5, R3 ;  /* 0x00000005ff037c19 */ /* 0x000fe20008011603 */
[----:B------:R-:W-:-:S07]  /*5d30*/  IMAD R0, R5, R0, 0x1 ;  /* 0x0000000105007424 */ /* 0x000fce00078e0200 */
.L_x_151:
[----:B------:R-:W0:Y:S01]  /*5d40*/  S2R R12, SR_CgaCtaId ;  /* 0x00000000000c7919 */ /* 0x000e220000008800 */
[----:B------:R-:W-:-:S04]  /*5d50*/  MOV R11, 0x400 ;  /* 0x00000400000b7802 */ /* 0x000fc80000000f00 */
[----:B0-----:R-:W-:Y:S02]  /*5d60*/  LEA R21, R12, R11, 0x18 ;  /* 0x0000000b0c157211 */ /* 0x001fe400078ec0ff */
[----:B------:R-:W-:-:S03]  /*5d70*/  SHF.L.U32 R11, R7, 0x1f, RZ ;  /* 0x0000001f070b7819 */ /* 0x000fc600000006ff */
[----:B------:R-:W-:-:S07]  /*5d80*/  IMAD R12, R6, 0x8, R21 ;  /* 0x00000008060c7824 */ /* 0x000fce00078e0215 */
.L_x_148:
[----:B0-----:R0:W1:Y:S02]  /*5d90*/  SYNCS.PHASECHK.TRANS64.TRYWAIT P2, [R12+URZ+0x36048], R11 ;  /* 0x0360480b0c0075a7 */ /* 0x001064000804017f */
[----:B-1----:R-:W-:Y:S05]  /*5da0*/  @!P2 NANOSLEEP.SYNCS 0x989680 ;  /* 0x009896800000a95d */ /* 0x002fea0003900000 */
[----:B------:R-:W1:Y:S02]  /*5db0*/  @!P2 SYNCS.PHASECHK.TRANS64 P2, [R12+URZ+0x36048], R11 ;  /* 0x0360480b0c00a5a7 */ /* 0x000e64000804007f */
[----:B-1----:R-:W-:Y:S05]  /*5dc0*/  @!P2 BRA `(.L_x_148) ;  /* 0xfffffffc00f0a947 */ /* 0x002fea000383ffff */
[----:B0-----:R-:W0:Y:S02]  /*5dd0*/  @!P1 LDC R11, c[0x0][0x500] ;  /* 0x00014000ff0b9b82 */ /* 0x001e240000000800 */
[----:B0-----:R0:W-:Y:S02]  /*5de0*/  @!P1 SYNCS.ARRIVE.TRANS64 RZ, [R12+URZ+0x36000], R11 ;  /* 0x0360000b0cff99a7 */ /* 0x0011e4000800003f */
[----:B0-----:R-:W-:-:S04]  /*5df0*/  PRMT R11, R20, 0x9910, RZ ;  /* 0x00009910140b7816 */ /* 0x001fc800000000ff */
[----:B------:R-:W-:-:S13]  /*5e00*/  ISETP.NE.AND P2, PT, R11, 0x2, PT ;  /* 0x000000020b00780c */ /* 0x000fda0003f45270 */
[----:B------:R-:W-:Y:S05]  /*5e10*/  @P2 BRA `(.L_x_149) ;  /* 0x0000000000042947 */ /* 0x000fea0003800000 */
[----:B------:R-:W-:Y:S01]  /*5e20*/  BPT.TRAP 0x1 ;  /* 0x000000040000795c */ /* 0x000fe20000300000 */
.L_x_149:
[----:B------:R-:W-:Y:S05]  /*5e30*/  @P0 BRA `(.L_x_150) ;  /* 0x0000000000040947 */ /* 0x000fea0003800000 */
[----:B------:R-:W-:Y:S01]  /*5e40*/  BPT.TRAP 0x1 ;  /* 0x000000040000795c */ /* 0x000fe20000300000 */
.L_x_150:
[----:B------:R-:W0:Y:S01]  /*5e50*/  LDC R13, c[0x0][0x380] ;  /* 0x0000e000ff0d7b82 */ /* 0x000e220000000800 */
[----:B------:R-:W-:Y:S01]  /*5e60*/  R2UR UR4, R3 ;  /* 0x00000000030472ca */ /* 0x000fe200000e0000 */
[----:B------:R-:W-:Y:S01]  /*5e70*/  ULDC UR20, c[0x0][0x38c] ;  /* 0x0000e30000147ab9 */ /* 0x000fe20000000800 */
[----:B------:R-:W-:Y:S01]  /*5e80*/  R2UR UR5, R18 ;  /* 0x00000000120572ca */ /* 0x000fe200000e0000 */
[----:B------:R-:W-:Y:S01]  /*5e90*/  UISETP.NE.AND UP0, UPT, UR20, 0x1, UPT ;  /* 0x000000011400788c */ /* 0x000fe2000bf05270 */
[----:B------:R-:W-:Y:S01]  /*5ea0*/  R2UR UR17, R12 ;  /* 0x000000000c1172ca */ /* 0x000fe200000e0000 */
[C---:B------:R-:W-:Y:S01]  /*5eb0*/  VIADD R12, R10.reuse, 0x1 ;  /* 0x000000010a0c7836 */ /* 0x040fe20000000000 */
[----:B------:R-:W-:Y:S01]  /*5ec0*/  R2UR UR18, R10 ;  /* 0x000000000a1272ca */ /* 0x000fe200000e0000 */
[----:B------:R-:W1:Y:S01]  /*5ed0*/  LDC.64 R14, c[0x0][0x3b8] ;  /* 0x0000ee00ff0e7b82 */ /* 0x000e620000000a00 */
[----:B------:R-:W-:Y:S01]  /*5ee0*/  R2UR UR9, R21 ;  /* 0x00000000150972ca */ /* 0x000fe200000e0000 */
[----:B------:R-:W-:Y:S01]  /*5ef0*/  VIADD R0, R0, 0xffffffff ;  /* 0xffffffff00007836 */ /* 0x000fe20000000000 */
[----:B------:R-:W-:Y:S01]  /*5f00*/  R2UR UR16, R6 ;  /* 0x00000000061072ca */ /* 0x000fe200000e0000 */
[----:B------:R-:W-:Y:S01]  /*5f10*/  ULDC.64 UR24, c[0x0][0x198] ;  /* 0x0000660000187ab9 */ /* 0x000fe20000000a00 */
[----:B------:R-:W-:Y:S01]  /*5f20*/  R2UR UR12, R9 ;  /* 0x00000000090c72ca */ /* 0x000fe200000e0000 */
[----:B------:R-:W-:Y:S01]  /*5f30*/  ULDC.64 UR14, c[0x0][0x3b0] ;  /* 0x0000ec00000e7ab9 */ /* 0x000fe20000000a00 */
[----:B------:R-:W-:Y:S01]  /*5f40*/  @UP0 ULDC.64 UR10, c[0x0][0x390] ;  /* 0x0000e400000a0ab9 */ /* 0x000fe20000000a00 */
[----:B------:R-:W1:Y:S01]  /*5f50*/  LDC.64 R16, c[0x0][0x3d8] ;  /* 0x0000f600ff107b82 */ /* 0x000e620000000a00 */
[----:B------:R-:W-:Y:S01]  /*5f60*/  R2UR UR13, R8 ;  /* 0x00000000080d72ca */ /* 0x000fe200000e0000 */
[----:B------:R-:W-:Y:S01]  /*5f70*/  ULDC.64 UR22, c[0x0][0x3d0] ;  /* 0x0000f40000167ab9 */ /* 0x000fe20000000a00 */
[----:B------:R-:W-:Y:S01]  /*5f80*/  ISETP.GT.AND P5, PT, R0, 0x1, PT ;  /* 0x000000010000780c */ /* 0x000fe20003fa4270 */
[----:B------:R-:W-:-:S02]  /*5f90*/  USHF.L.U32 UR18, UR18, 0x6, URZ ;  /* 0x0000000612127899 */ /* 0x000fc4000800063f */
[----:B------:R-:W-:Y:S01]  /*5fa0*/  UIADD3 UR17, UR17, 0x36000, URZ ;  /* 0x0003600011117890 */ /* 0x000fe2000fffe03f */
[----:B0-----:R-:W-:Y:S01]  /*5fb0*/  ISETP.NE.AND P2, PT, R13, 0x1, PT ;  /* 0x000000010d00780c */ /* 0x001fe20003f45270 */
[----:B------:R-:W-:Y:S01]  /*5fc0*/  ULEA UR16, UR16, UR9, 0xd ;  /* 0x0000000910107291 */ /* 0x000fe2000f8e683f */
[----:B------:R-:W-:Y:S01]  /*5fd0*/  UMOV UR26, 0x0 ;  /* 0x00000000001a7882 */ /* 0x000fe20000000000 */
[----:B------:R-:W-:-:S03]  /*5fe0*/  UMOV UR27, 0x10000000 ;  /* 0x10000000001b7882 */ /* 0x000fc60000000000 */
[----:B------:R-:W-:-:S07]  /*5ff0*/  UMOV UR9, UR17 ;  /* 0x0000001100097c82 */ /* 0x000fce0008000000 */
[----:B------:R-:W-:Y:S01]  /*6000*/  @P2 IMAD.U32 R11, RZ, RZ, UR4 ;  /* 0x00000004ff0b2e24 */ /* 0x000fe2000f8e00ff */
[----:B------:R-:W-:Y:S01]  /*6010*/  UIADD3 UR4, UP1, UR24, 0xf0, URZ ;  /* 0x000000f018047890 */ /* 0x000fe2000ff3e03f */
[----:B-1----:R-:W-:Y:S01]  /*6020*/  IMAD R10, R8, R15, R17 ;  /* 0x0000000f080a7224 */ /* 0x002fe200078e0211 */
[----:B------:R-:W-:Y:S02]  /*6030*/  UIADD3 UR24, UP2, UR24, 0x1f0, URZ ;  /* 0x000001f018187890 */ /* 0x000fe4000ff5e03f */
[----:B------:R-:W-:Y:S01]  /*6040*/  @P2 R2UR UR5, R11 ;  /* 0x000000000b0522ca */ /* 0x000fe200000e0000 */
[----:B------:R-:W-:Y:S01]  /*6050*/  IMAD R11, R6, 0x4000, R21 ;  /* 0x00004000060b7824 */ /* 0x000fe200078e0215 */
[----:B------:R-:W-:Y:S01]  /*6060*/  ISETP.NE.AND P2, PT, R12, R5, PT ;  /* 0x000000050c00720c */ /* 0x000fe20003f45270 */
[----:B------:R-:W-:-:S03]  /*6070*/  VIADD R6, R6, 0x1 ;  /* 0x0000000106067836 */ /* 0x000fc60000000000 */
[----:B------:R-:W-:Y:S01]  /*6080*/  R2UR UR8, R11 ;  /* 0x000000000b0872ca */ /* 0x000fe200000e0000 */
[----:B------:R-:W-:Y:S01]  /*6090*/  IMAD R11, R9, R14, R16 ;  /* 0x0000000e090b7224 */ /* 0x000fe200078e0210 */
[C---:B------:R-:W-:Y:S01]  /*60a0*/  ISETP.NE.AND P4, PT, R6.reuse, 0x9, PT ;  /* 0x000000090600780c */ /* 0x040fe20003f85270 */
[----:B------:R-:W0:Y:S03]  /*60b0*/  LDC R14, c[0x0][0x3c8] ;  /* 0x0000f200ff0e7b82 */ /* 0x000e260000000800 */
[----:B------:R-:W-:Y:S01]  /*60c0*/  PRMT R10, R11, 0x40, R10 ;  /* 0x000000400b0a7816 */ /* 0x000fe2000000000a */
[----:B------:R-:W-:Y:S01]  /*60d0*/  UIADD3 UR6, -UR5, URZ, URZ ;  /* 0x0000003f05067290 */ /* 0x000fe2000fffe13f */
[----:B------:R-:W-:Y:S01]  /*60e0*/  VIADD R11, R9, 0x1 ;  /* 0x00000001090b7836 */ /* 0x000fe20000000000 */
[----:B------:R-:W-:Y:S01]  /*60f0*/  UMOV UR21, UR5 ;  /* 0x0000000500157c82 */ /* 0x000fe20008000000 */
[----:B------:R-:W-:Y:S01]  /*6100*/  @P2 IMAD.MOV R11, RZ, RZ, R9 ;  /* 0x000000ffff0b2224 */ /* 0x000fe200078e0209 */
[----:B------:R-:W-:-:S02]  /*6110*/  SEL R6, R6, RZ, P4 ;  /* 0x000000ff06067207 */ /* 0x000fc40002000000 */
[----:B------:R-:W-:Y:S01]  /*6120*/  IMAD R13, R13, UR6, R18 ;  /* 0x000000060d0d7c24 */ /* 0x000fe2000f8e0212 */
[----:B------:R-:W-:Y:S02]  /*6130*/  UIMAD.WIDE.U32 UR6, UR5, UR10, URZ ;  /* 0x0000000a050672a5 */ /* 0x000fe4000f8e003f */
[----:B------:R-:W-:Y:S02]  /*6140*/  UIADD3 UR8, UR8, 0x12000, URZ ;  /* 0x0001200008087890 */ /* 0x000fe4000fffe03f */
[----:B------:R-:W-:Y:S01]  /*6150*/  @UP0 USHF.R.U32.HI UR21, URZ, UR11, UR7 ;  /* 0x0000000b3f150299 */ /* 0x000fe20008011607 */
[----:B------:R-:W-:Y:S01]  /*6160*/  R2UR UR19, R13 ;  /* 0x000000000d1372ca */ /* 0x000fe200000e0000 */
[----:B------:R-:W-:Y:S01]  /*6170*/  UMOV UR10, UR18 ;  /* 0x00000012000a7c82 */ /* 0x000fe20008000000 */
[----:B------:R-:W-:Y:S01]  /*6180*/  R2UR UR7, R10 ;  /* 0x000000000a0772ca */ /* 0x000fe200000e0000 */
[----:B------:R-:W-:Y:S01]  /*6190*/  UIADD3 UR6, -UR21, URZ, URZ ;  /* 0x0000003f15067290 */ /* 0x000fe2000fffe13f */
[----:B------:R-:W-:Y:S01]  /*61a0*/  R2UR UR11, R19 ;  /* 0x00000000130b72ca */ /* 0x000fe200000e0000 */
[----:B------:R-:W-:Y:S01]  /*61b0*/  VIADD R13, R8, 0x1 ;  /* 0x00000001080d7836 */ /* 0x000fe20000000000 */
[----:B------:R-:W-:Y:S01]  /*61c0*/  SEL R10, RZ, 0x1, P4 ;  /* 0x00000001ff0a7807 */ /* 0x000fe20002000000 */
[----:B------:R-:W-:Y:S01]  /*61d0*/  UIMAD UR20, UR20, UR6, UR5 ;  /* 0x00000006141472a4 */ /* 0x000fe2000f8e0205 */
[----:B0-----:R-:W-:Y:S01]  /*61e0*/  ISETP.NE.AND P3, PT, R11, R14, PT ;  /* 0x0000000e0b00720c */ /* 0x001fe20003f65270 */
[----:B------:R-:W-:Y:S01]  /*61f0*/  UIADD3.X UR5, URZ, UR25, URZ, UP1, !UPT ;  /* 0x000000193f057290 */ /* 0x000fe20008ffe43f */
[----:B------:R-:W-:Y:S01]  /*6200*/  LOP3.LUT R7, R7, R10, RZ, 0x3c, !PT ;  /* 0x0000000a07077212 */ /* 0x000fe200078e3cff */
[----:B------:R-:W-:Y:S01]  /*6210*/  UIMAD UR20, UR20, UR15, UR23 ;  /* 0x0000000f141472a4 */ /* 0x000fe2000f8e0217 */
[----:B------:R-:W-:Y:S01]  /*6220*/  SEL R10, R12, RZ, P2 ;  /* 0x000000ff0c0a7207 */ /* 0x000fe20001000000 */
[----:B------:R-:W-:Y:S01]  /*6230*/  UIMAD UR19, UR19, UR14, UR22 ;  /* 0x0000000e131372a4 */ /* 0x000fe2000f8e0216 */
[----:B------:R-:W-:Y:S01]  /*6240*/  SEL R9, R11, RZ, P3 ;  /* 0x000000ff0b097207 */ /* 0x000fe20001800000 */
[----:B------:R-:W-:-:S02]  /*6250*/  UPRMT UR6, UR7, 0x5410, URZ ;  /* 0x0000541007067896 */ /* 0x000fc4000800003f */
[----:B------:R-:W-:-:S04]  /*6260*/  UIADD3.X UR25, URZ, UR25, URZ, UP2, !UPT ;  /* 0x000000193f197290 */ /* 0x000fc800097fe43f */
[----:B------:R-:W-:-:S03]  /*6270*/  @P3 IMAD.MOV R13, RZ, RZ, R8 ;  /* 0x000000ffff0d3224 */ /* 0x000fc600078e0208 */
[----:B------:R0:W-:Y:S01]  /*6280*/  UTMALDG.4D.IM2COL [UR16], [UR4], UR6 ;  /* 0x00000010040073b4 */ /* 0x0001e20008058006 */
[----:B------:R-:W-:Y:S01]  /*6290*/  IMAD.MOV.U32 R8, RZ, RZ, R13 ;  /* 0x000000ffff087224 */ /* 0x000fe200078e000d */
[----:B------:R0:W-:Y:S02]  /*62a0*/  UTMALDG.4D [UR8], [UR24], desc[UR26] ;  /* 0x00001a08180075b4 */ /* 0x0001e40008019000 */
[----:B0-----:R-:W-:Y:S05]  /*62b0*/  @P5 BRA `(.L_x_151) ;  /* 0xfffffff800a05947 */ /* 0x001fea000383ffff */
.L_x_147:
[----:B------:R-:W-:Y:S01]  /*62c0*/  ISETP.GE.U32.AND P2, PT, R4, 0x9, PT ;  /* 0x000000090400780c */ /* 0x000fe20003f46070 */
[----:B------:R-:W-:Y:S05]  /*62d0*/  WARPSYNC.ALL ;  /* 0x0000000000007948 */ /* 0x000fea0003800000 */
[----:B------:R-:W-:-:S07]  /*62e0*/  ELECT P1, URZ, PT ;  /* 0x00000000003f782f */ /* 0x000fce0003820000 */
[----:B------:R-:W-:-:S05]  /*62f0*/  @P2 IMAD.WIDE.U32 R6, R4, 0x38e38e39, RZ ;  /* 0x38e38e3904062825 */ /* 0x000fca00078e00ff */
[----:B-----5:R-:W-:-:S04]  /*6300*/  @P2 SHF.R.U32.HI R0, RZ, 0x1, R7 ;  /* 0x00000001ff002819 */ /* 0x020fc80000011607 */
[----:B------:R-:W-:-:S04]  /*6310*/  @P2 LOP3.LUT R0, R0, 0x1, RZ, 0xc0, !PT ;  /* 0x0000000100002812 */ /* 0x000fc800078ec0ff */
[----:B------:R-:W-:Y:S01]  /*6320*/  @P2 ISETP.NE.U32.AND P0, PT, R0, 0x1, PT ;  /* 0x000000010000280c */ /* 0x000fe20003f05070 */
[----:B------:R-:W-:-:S12]  /*6330*/  @!P1 EXIT ;  /* 0x000000000000994d */ /* 0x000fd80003800000 */
[----:B------:R-:W-:Y:S01]  /*6340*/  LOP3.LUT R2, R2, 0x2, RZ, 0xfc, !PT ;  /* 0x0000000202027812 */ /* 0x000fe200078efcff */
[----:B------:R-:W-:Y:S01]  /*6350*/  IMAD.MOV.U32 R0, RZ, RZ, 0x1 ;  /* 0x00000001ff007424 */ /* 0x000fe200078e00ff */
[----:B------:R-:W-:Y:S02]  /*6360*/  @P2 ISETP.NE.U32.AND.EX P0, PT, RZ, RZ, PT, P0 ;  /* 0x000000ffff00220c */ /* 0x000fe40003f05100 */
[----:B------:R-:W-:Y:S02]  /*6370*/  ISETP.NE.AND P1, PT, R2, 0x3, PT ;  /* 0x000000030200780c */ /* 0x000fe40003f25270 */
[----:B------:R-:W-:-:S11]  /*6380*/  @P2 SEL R0, RZ, 0x1, !P0 ;  /* 0x00000001ff002807 */ /* 0x000fd60004000000 */
[----:B------:R-:W-:Y:S05]  /*6390*/  @!P1 BRA `(.L_x_152) ;  /* 0x0000000000049947 */ /* 0x000fea0003800000 */
[----:B------:R-:W-:Y:S01]  /*63a0*/  BPT.TRAP 0x1 ;  /* 0x000000040000795c */ /* 0x000fe20000300000 */
.L_x_152:
[----:B------:R-:W0:Y:S01]  /*63b0*/  S2R R5, SR_CgaCtaId ;  /* 0x0000000000057919 */ /* 0x000e220000008800 */
[----:B---3--:R-:W-:Y:S01]  /*63c0*/  IMAD.WIDE.U32 R2, R4, 0x38e38e39, RZ ;  /* 0x38e38e3904027825 */ /* 0x008fe200078e00ff */
[----:B------:R-:W-:-:S04]  /*63d0*/  MOV R2, 0x400 ;  /* 0x0000040000027802 */ /* 0x000fc80000000f00 */
[----:B------:R-:W-:-:S05]  /*63e0*/  SHF.R.U32.HI R3, RZ, 0x1, R3 ;  /* 0x00000001ff037819 */ /* 0x000fca0000011603 */
[----:B------:R-:W-:Y:S01]  /*63f0*/  IMAD R4, R3, -0x9, R4 ;  /* 0xfffffff703047824 */ /* 0x000fe200078e0204 */
[----:B0-----:R-:W-:Y:S02]  /*6400*/  LEA R2, R5, R2, 0x18 ;  /* 0x0000000205027211 */ /* 0x001fe400078ec0ff */
[----:B------:R-:W-:-:S03]  /*6410*/  SHF.L.U32 R5, R0, 0x1f, RZ ;  /* 0x0000001f00057819 */ /* 0x000fc600000006ff */
[----:B------:R-:W-:-:S04]  /*6420*/  VIADD R3, R2, 0x36048 ;  /* 0x0003604802037836 */ /* 0x000fc80000000000 */
[----:B------:R-:W-:-:S07]  /*6430*/  IMAD R2, R4, 0x8, R3 ;  /* 0x0000000804027824 */ /* 0x000fce00078e0203 */
.L_x_153:
[----:B0-----:R0:W1:Y:S02]  /*6440*/  SYNCS.PHASECHK.TRANS64.TRYWAIT P0, [R2+URZ], R5 ;  /* 0x00000005020075a7 */ /* 0x001064000800017f */
[----:B-1----:R-:W-:Y:S05]  /*6450*/  @!P0 NANOSLEEP.SYNCS 0x989680 ;  /* 0x009896800000895d */ /* 0x002fea0003900000 */
[----:B------:R-:W1:Y:S02]  /*6460*/  @!P0 SYNCS.PHASECHK.TRANS64 P0, [R2+URZ], R5 ;  /* 0x00000005020085a7 */ /* 0x000e64000800007f */
[----:B-1----:R-:W-:Y:S05]  /*6470*/  @!P0 BRA `(.L_x_153) ;  /* 0xfffffffc00f08947 */ /* 0x002fea000383ffff */
[----:B------:R-:W-:-:S05]  /*6480*/  VIADD R4, R4, 0x1 ;  /* 0x0000000104047836 */ /* 0x000fca0000000000 */
[----:B------:R-:W-:-:S04]  /*6490*/  ISETP.NE.AND P0, PT, R4, 0x9, PT ;  /* 0x000000090400780c */ /* 0x000fc80003f05270 */
[----:B0-----:R-:W-:Y:S02]  /*64a0*/  SEL R5, RZ, 0x1, P0 ;  /* 0x00000001ff057807 */ /* 0x001fe40000000000 */
[----:B------:R-:W-:Y:S02]  /*64b0*/  SEL R4, R4, RZ, P0 ;  /* 0x000000ff04047207 */ /* 0x000fe40000000000 */
[----:B------:R-:W-:-:S03]  /*64c0*/  LOP3.LUT R7, R0, R5, RZ, 0x3c, !PT ;  /* 0x0000000500077212 */ /* 0x000fc600078e3cff */
[----:B------:R-:W-:Y:S01]  /*64d0*/  IMAD R0, R4, 0x8, R3 ;  /* 0x0000000804007824 */ /* 0x000fe200078e0203 */
[----:B------:R-:W-:-:S07]  /*64e0*/  SHF.L.U32 R5, R7, 0x1f, RZ ;  /* 0x0000001f07057819 */ /* 0x000fce00000006ff */
.L_x_154:
        /* <DEDUP_REMOVED lines=11> */
.L_x_155:
        /* <DEDUP_REMOVED lines=11> */
.L_x_156:
        /* <DEDUP_REMOVED lines=11> */
.L_x_157:
        /* <DEDUP_REMOVED lines=11> */
.L_x_158:
        /* <DEDUP_REMOVED lines=11> */
.L_x_159:
        /* <DEDUP_REMOVED lines=11> */
.L_x_160:
        /* <DEDUP_REMOVED lines=11> */
.L_x_161:
[----:B0-----:R0:W1:Y:S02]  /*69c0*/  SYNCS.PHASECHK.TRANS64.TRYWAIT P0, [R4+URZ], R3 ;  /* 0x00000003040075a7 */ /* 0x001064000800017f */
[----:B-1----:R-:W-:Y:S05]  /*69d0*/  @!P0 NANOSLEEP.SYNCS 0x989680 ;  /* 0x009896800000895d */ /* 0x002fea0003900000 */
[----:B------:R-:W1:Y:S02]  /*69e0*/  @!P0 SYNCS.PHASECHK.TRANS64 P0, [R4+URZ], R3 ;  /* 0x00000003040085a7 */ /* 0x000e64000800007f */
[----:B-1----:R-:W-:Y:S05]  /*69f0*/  @P0 EXIT ;  /* 0x000000000000094d */ /* 0x002fea0003800000 */
[----:B------:R-:W-:Y:S05]  /*6a00*/  BRA `(.L_x_161) ;  /* 0xfffffffc00ec7947 */ /* 0x000fea000383ffff */
.L_x_162:
[----:B------:R-:W-:-:S00]  /*6a10*/  BRA `(.L_x_162) ;  /* 0xfffffffc00fc7947 */ /* 0x000fc0000383ffff */
[----:B------:R-:W-:-:S00]  /*6a20*/  NOP ;  /* 0x0000000000007918 */ /* 0x000fc00000000000 */
        /* <DEDUP_REMOVED lines=13> */
.L_x_163:


//--------------------- .nv.shared._ZN7cutlass13device_kernelINS_4conv6kernel13ConvUniversalINS1_16ConvProblemShapeILNS1_8OperatorE0ELi2EEENS1_10collective14CollectiveConvINS1_46MainloopSm90TmaGmmaWarpSpecializedImplicitGemmILS5_0ELi9ELi2EN4cute5tupleIJNSA_1CILi1EEESD_SD_EEENS1_36KernelImplicitTmaWarpSpecializedSm90ELi1EEENSB_IJNSC_ILi64EEENSC_ILi128EEENSB_IJSH_EEEEEENS_10bfloat16_tESL_NSA_8TiledMMAINSA_8MMA_AtomIJNSA_4SM904GMMA28MMA_64x128x16_F32BF16BF16_SSILNSP_5MajorE0ELSR_0ELNSP_7ScaleInE1ELSS_1EEEEEENSA_6LayoutISE_NSB_IJNSC_ILi0EEESW_SW_EEEEENSB_IJNSA_10UnderscoreESZ_SZ_EEEEENS7_6detail26Sm90ImplicitGemmTileTraitsINSA_20SM90_TMA_LOAD_IM2COLENSA_14ComposedLayoutINSA_7SwizzleILi3ELi4ELi3EEENSA_18smem_ptr_flag_bitsILi16EEENSV_INSB_IJNSB_IJNSC_ILi8EEES1A_EEENSB_IJSH_SD_EEENSB_IJSD_NSC_ILi9EEEEEEEEENSB_IJNSB_IJSH_NSC_ILi512EEEEEENSB_IJSD_SW_EEENSB_IJSW_NSC_ILi4096EEEEEEEEEEEEEvEENS13_INSA_13SM90_TMA_LOADENS15_IS17_S19_NSV_INSB_IJNSB_IJS1A_NSC_ILi16EEEEEES1C_S1E_EEENSB_IJS1H_S1I_NSB_IJSW_NSC_ILi8192EEEEEEEEEEEEEvEEEENS_8epilogue10collective6detail29Sm90TmaWarpSpecializedAdapterINS21_15DefaultEpilogueISL_NSB_IJNSB_IJlllEEESD_SW_EEES26_NS20_6thread17LinearCombinationISL_Li1EffLNS27_9ScaleType4KindE0ELNS_15FloatRoundStyleE2ESL_EENS_4gemm15EpilogueDefaultEEEEEvvEEEEvNT_6ParamsE --------------------------
	.section	.nv.shared._ZN7cutlass13device_kernelINS_4conv6kernel13ConvUniversalINS1_16ConvProblemShapeILNS1_8OperatorE0ELi2EEENS1_10collective14CollectiveConvINS1_46MainloopSm90TmaGmmaWarpSpecializedImplicitGemmILS5_0ELi9ELi2EN4cute5tupleIJNSA_1CILi1EEESD_SD_EEENS1_36KernelImplicitTmaWarpSpecializedSm90ELi1EEENSB_IJNSC_ILi64EEENSC_ILi128EEENSB_IJSH_EEEEEENS_10bfloat16_tESL_NSA_8TiledMMAINSA_8MMA_AtomIJNSA_4SM904GMMA28MMA_64x128x16_F32BF16BF16_SSILNSP_5MajorE0ELSR_0ELNSP_7ScaleInE1ELSS_1EEEEEENSA_6LayoutISE_NSB_IJNSC_ILi0EEESW_SW_EEEEENSB_IJNSA_10UnderscoreESZ_SZ_EEEEENS7_6detail26Sm90ImplicitGemmTileTraitsINSA_20SM90_TMA_LOAD_IM2COLENSA_14ComposedLayoutINSA_7SwizzleILi3ELi4ELi3EEENSA_18smem_ptr_flag_bitsILi16EEENSV_INSB_IJNSB_IJNSC_ILi8EEES1A_EEENSB_IJSH_SD_EEENSB_IJSD_NSC_ILi9EEEEEEEEENSB_IJNSB_IJSH_NSC_ILi512EEEEEENSB_IJSD_SW_EEENSB_IJSW_NSC_ILi4096EEEEEEEEEEEEEvEENS13_INSA_13SM90_TMA_LOADENS15_IS17_S19_NSV_INSB_IJNSB_IJS1A_NSC_ILi16EEEEEES1C_S1E_EEENSB_IJS1H_S1I_NSB_IJSW_NSC_ILi8192EEEEEEEEEEEEEvEEEENS_8epilogue10collective6detail29Sm90TmaWarpSpecializedAdapterINS21_15DefaultEpilogueISL_NSB_IJNSB_IJlllEEESD_SW_EEES26_NS20_6thread17LinearCombinationISL_Li1EffLNS27_9ScaleType4KindE0ELNS_15FloatRoundStyleE2ESL_EENS_4gemm15EpilogueDefaultEEEEEvvEEEEvNT_6ParamsE,"aw",@nobits
	.sectionflags	@""
	.align	16
	.zero		1024


//--------------------- .nv.shared.reserved.0     --------------------------
	.section	.nv.shared.reserved.0,"aw",@nobits
	.weak		__nv_reservedSMEM_offset_0_alias
	.size		__nv_reservedSMEM_offset_0_alias, 0, 0
	.other		__nv_reservedSMEM_offset_0_alias,@"STO_CUDA_RESERVED_SHARED STV_DEFAULT"
__nv_reservedSMEM_offset_0_alias:
	.zero		0


//--------------------- .nv.global                --------------------------
	.section	.nv.global,"aw",@nobits
.nv.global:
	.type		_ZN39_INTERNAL_fc602d1f_4_k_cu_69a170f8_36234cute1_E,@object
	.size		_ZN39_INTERNAL_fc602d1f_4_k_cu_69a170f8_36234cute1_E,(_ZN39_INTERNAL_fc602d1f_4_k_cu_69a170f8_36234cuda3std3__45__cpo6cbeginE - _ZN39_INTERNAL_fc602d1f_4_k_cu_69a170f8_36234cute1_E)
_ZN39_INTERNAL_fc602d1f_4_k_cu_69a170f8_36234cute1_E:
	.zero		1
	.type		_ZN39_INTERNAL_fc602d1f_4_k_cu_69a170f8_36234cuda3std3__45__cpo6cbeginE,@object
	.size		_ZN39_INTERNAL_fc602d1f_4_k_cu_69a170f8_36234cuda3std3__45__cpo6cbeginE,(_ZN39_INTERNAL_fc602d1f_4_k_cu_69a170f8_36234cuda3std3__48in_placeE - _ZN39_INTERNAL_fc602d1f_4_k_cu_69a170f8_36234cuda3std3__45__cpo6cbeginE)
_ZN39_INTERNAL_fc602d1f_4_k_cu_69a170f8_36234cuda3std3__45__cpo6cbeginE:
	.zero		1
	.type		_ZN39_INTERNAL_fc602d1f_4_k_cu_69a170f8_36234cuda3std3__48in_placeE,@object
	.size		_ZN39_INTERNAL_fc602d1f_4_k_cu_69a170f8_36234cuda3std3__48in_placeE,(_ZN39_INTERNAL_fc602d1f_4_k_cu_69a170f8_36234cuda3std6ranges3__45__cpo9iter_moveE - _ZN39_INTERNAL_fc602d1f_4_k_cu_69a170f8_36234cuda3std3__48in_placeE)
_ZN39_INTERNAL_fc602d1f_4_k_cu_69a170f8_36234cuda3std3__48in_placeE:
	.zero		1
	.type		_ZN39_INTERNAL_fc602d1f_4_k_cu_69a170f8_36234cuda3std6ranges3__45__cpo9iter_moveE,@object
	.size		_ZN39_INTERNAL_fc602d1f_4_k_cu_69a170f8_36234cuda3std6ranges3__45__cpo9iter_moveE,(_ZN39_INTERNAL_fc602d1f_4_k_cu_69a170f8_36234cuda3std3__45__cpo5beginE - _ZN39_INTERNAL_fc602d1f_4_k_cu_69a170f8_36234cuda3std6ranges3__45__cpo9iter_moveE)
_ZN39_INTERNAL_fc602d1f_4_k_cu_69a170f8_36234cuda3std6ranges3__45__cpo9iter_moveE:
	.zero		1
	.type		_ZN39_INTERNAL_fc602d1f_4_k_cu_69a170f8_36234cuda3std3__45__cpo5beginE,@object
	.size		_ZN39_INTERNAL_fc602d1f_4_k_cu_69a170f8_36234cuda3std3__45__cpo5beginE,(_ZN39_INTERNAL_fc602d1f_4_k_cu_69a170f8_36234cuda3std3__441_GLOBAL__N__fc602d1f_4_k_cu_69a170f8_36236ignoreE - _ZN39_INTERNAL_fc602d1f_4_k_cu_69a170f8_36234cuda3std3__45__cpo5beginE)
_ZN39_INTERNAL_fc602d1f_4_k_cu_69a170f8_36234cuda3std3__45__cpo5beginE:
	.zero		1
	.type		_ZN39_INTERNAL_fc602d1f_4_k_cu_69a170f8_36234cuda3std3__441_GLOBAL__N__fc602d1f_4_k_cu_69a170f8_36236ignoreE,@object
	.size		_ZN39_INTERNAL_fc602d1f_4_k_cu_69a170f8_36234cuda3std3__441_GLOBAL__N__fc602d1f_4_k_cu_69a170f8_36236ignoreE,(_ZN39_INTERNAL_fc602d1f_4_k_cu_69a170f8_36234cute7productE - _ZN39_INTERNAL_fc602d1f_4_k_cu_69a170f8_36234cuda3std3__441_GLOBAL__N__fc602d1f_4_k_cu_69a170f8_36236ignoreE)
_ZN39_INTERNAL_fc602d1f_4_k_cu_69a170f8_36234cuda3std3__441_GLOBAL__N__fc602d1f_4_k_cu_69a170f8_36236ignoreE:
	.zero		1
	.type		_ZN39_INTERNAL_fc602d1f_4_k_cu_69a170f8_36234cute7productE,@object
	.size		_ZN39_INTERNAL_fc602d1f_4_k_cu_69a170f8_36234cute7productE,(_ZN39_INTERNAL_fc602d1f_4_k_cu_69a170f8_36234cuda3std3__45__cpo3endE - _ZN39_INTERNAL_fc602d1f_4_k_cu_69a170f8_36234cute7productE)
_ZN39_INTERNAL_fc602d1f_4_k_cu_69a170f8_36234cute7productE:
	.zero		1
	.type		_ZN39_INTERNAL_fc602d1f_4_k_cu_69a170f8_36234cuda3std3__45__cpo3endE,@object
	.size		_ZN39_INTERNAL_fc602d1f_4_k_cu_69a170f8_36234cuda3std3__45__cpo3endE,(_ZN39_INTERNAL_fc602d1f_4_k_cu_69a170f8_36234cuda3std3__419piecewise_constructE - _ZN39_INTERNAL_fc602d1f_4_k_cu_69a170f8_36234cuda3std3__45__cpo3endE)
_ZN39_INTERNAL_fc602d1f_4_k_cu_69a170f8_36234cuda3std3__45__cpo3endE:
	.zero		1
	.type		_ZN39_INTERNAL_fc602d1f_4_k_cu_69a170f8_36234cuda3std3__419piecewise_constructE,@object
	.size		_ZN39_INTERNAL_fc602d1f_4_k_cu_69a170f8_36234cuda3std3__419piecewise_constructE,(_ZN39_INTERNAL_fc602d1f_4_k_cu_69a170f8_36234cuda3std3__45__cpo4cendE - _ZN39_INTERNAL_fc602d1f_4_k_cu_69a170f8_36234cuda3std3__419piecewise_constructE)
_ZN39_INTERNAL_fc602d1f_4_k_cu_69a170f8_36234cuda3std3__419piecewise_constructE:
	.zero		1
	.type		_ZN39_INTERNAL_fc602d1f_4_k_cu_69a170f8_36234cuda3std3__45__cpo4cendE,@object
	.size		_ZN39_INTERNAL_fc602d1f_4_k_cu_69a170f8_36234cuda3std3__45__cpo4cendE,(_ZN39_INTERNAL_fc602d1f_4_k_cu_69a170f8_36234cuda3std6ranges3__45__cpo4swapE - _ZN39_INTERNAL_fc602d1f_4_k_cu_69a170f8_36234cuda3std3__45__cpo4cendE)
_ZN39_INTERNAL_fc602d1f_4_k_cu_69a170f8_36234cuda3std3__45__cpo4cendE:
	.zero		1
	.type		_ZN39_INTERNAL_fc602d1f_4_k_cu_69a170f8_36234cuda3std6ranges3__45__cpo4swapE,@object
	.size		_ZN39_INTERNAL_fc602d1f_4_k_cu_69a170f8_36234cuda3std6ranges3__45__cpo4swapE,(.L_7 - _ZN39_INTERNAL_fc602d1f_4_k_cu_69a170f8_36234cuda3std6ranges3__45__cpo4swapE)
_ZN39_INTERNAL_fc602d1f_4_k_cu_69a170f8_36234cuda3std6ranges3__45__cpo4swapE:
	.zero		1
.L_7:


//--------------------- .nv.constant0._ZN7cutlass13device_kernelINS_4conv6kernel13ConvUniversalINS1_16ConvProblemShapeILNS1_8OperatorE0ELi2EEENS1_10collective14CollectiveConvINS1_46MainloopSm90TmaGmmaWarpSpecializedImplicitGemmILS5_0ELi9ELi2EN4cute5tupleIJNSA_1CILi1EEESD_SD_EEENS1_36KernelImplicitTmaWarpSpecializedSm90ELi1EEENSB_IJNSC_ILi64EEENSC_ILi128EEENSB_IJSH_EEEEEENS_10bfloat16_tESL_NSA_8TiledMMAINSA_8MMA_AtomIJNSA_4SM904GMMA28MMA_64x128x16_F32BF16BF16_SSILNSP_5MajorE0ELSR_0ELNSP_7ScaleInE1ELSS_1EEEEEENSA_6LayoutISE_NSB_IJNSC_ILi0EEESW_SW_EEEEENSB_IJNSA_10UnderscoreESZ_SZ_EEEEENS7_6detail26Sm90ImplicitGemmTileTraitsINSA_20SM90_TMA_LOAD_IM2COLENSA_14ComposedLayoutINSA_7SwizzleILi3ELi4ELi3EEENSA_18smem_ptr_flag_bitsILi16EEENSV_INSB_IJNSB_IJNSC_ILi8EEES1A_EEENSB_IJSH_SD_EEENSB_IJSD_NSC_ILi9EEEEEEEEENSB_IJNSB_IJSH_NSC_ILi512EEEEEENSB_IJSD_SW_EEENSB_IJSW_NSC_ILi4096EEEEEEEEEEEEEvEENS13_INSA_13SM90_TMA_LOADENS15_IS17_S19_NSV_INSB_IJNSB_IJS1A_NSC_ILi16EEEEEES1C_S1E_EEENSB_IJS1H_S1I_NSB_IJSW_NSC_ILi8192EEEEEEEEEEEEEvEEEENS_8epilogue10collective6detail29Sm90TmaWarpSpecializedAdapterINS21_15DefaultEpilogueISL_NSB_IJNSB_IJlllEEESD_SW_EEES26_NS20_6thread17LinearCombinationISL_Li1EffLNS27_9ScaleType4KindE0ELNS_15FloatRoundStyleE2ESL_EENS_4gemm15EpilogueDefaultEEEEEvvEEEEvNT_6ParamsE --------------------------
	.section	.nv.constant0._ZN7cutlass13device_kernelINS_4conv6kernel13ConvUniversalINS1_16ConvProblemShapeILNS1_8OperatorE0ELi2EEENS1_10collective14CollectiveConvINS1_46MainloopSm90TmaGmmaWarpSpecializedImplicitGemmILS5_0ELi9ELi2EN4cute5tupleIJNSA_1CILi1EEESD_SD_EEENS1_36KernelImplicitTmaWarpSpecializedSm90ELi1EEENSB_IJNSC_ILi64EEENSC_ILi128EEENSB_IJSH_EEEEEENS_10bfloat16_tESL_NSA_8TiledMMAINSA_8MMA_AtomIJNSA_4SM904GMMA28MMA_64x128x16_F32BF16BF16_SSILNSP_5MajorE0ELSR_0ELNSP_7ScaleInE1ELSS_1EEEEEENSA_6LayoutISE_NSB_IJNSC_ILi0EEESW_SW_EEEEENSB_IJNSA_10UnderscoreESZ_SZ_EEEEENS7_6detail26Sm90ImplicitGemmTileTraitsINSA_20SM90_TMA_LOAD_IM2COLENSA_14ComposedLayoutINSA_7SwizzleILi3ELi4ELi3EEENSA_18smem_ptr_flag_bitsILi16EEENSV_INSB_IJNSB_IJNSC_ILi8EEES1A_EEENSB_IJSH_SD_EEENSB_IJSD_NSC_ILi9EEEEEEEEENSB_IJNSB_IJSH_NSC_ILi512EEEEEENSB_IJSD_SW_EEENSB_IJSW_NSC_ILi4096EEEEEEEEEEEEEvEENS13_INSA_13SM90_TMA_LOADENS15_IS17_S19_NSV_INSB_IJNSB_IJS1A_NSC_ILi16EEEEEES1C_S1E_EEENSB_IJS1H_S1I_NSB_IJSW_NSC_ILi8192EEEEEEEEEEEEEvEEEENS_8epilogue10collective6detail29Sm90TmaWarpSpecializedAdapterINS21_15DefaultEpilogueISL_NSB_IJNSB_IJlllEEESD_SW_EEES26_NS20_6thread17LinearCombinationISL_Li1EffLNS27_9ScaleType4KindE0ELNS_15FloatRoundStyleE2ESL_EENS_4gemm15EpilogueDefaultEEEEEvvEEEEvNT_6ParamsE,"a",@progbits
	.sectionflags	@""
	.align	4
.nv.constant0._ZN7cutlass13device_kernelINS_4conv6kernel13ConvUniversalINS1_16ConvProblemShapeILNS1_8OperatorE0ELi2EEENS1_10collective14CollectiveConvINS1_46MainloopSm90TmaGmmaWarpSpecializedImplicitGemmILS5_0ELi9ELi2EN4cute5tupleIJNSA_1CILi1EEESD_SD_EEENS1_36KernelImplicitTmaWarpSpecializedSm90ELi1EEENSB_IJNSC_ILi64EEENSC_ILi128EEENSB_IJSH_EEEEEENS_10bfloat16_tESL_NSA_8TiledMMAINSA_8MMA_AtomIJNSA_4SM904GMMA28MMA_64x128x16_F32BF16BF16_SSILNSP_5MajorE0ELSR_0ELNSP_7ScaleInE1ELSS_1EEEEEENSA_6LayoutISE_NSB_IJNSC_ILi0EEESW_SW_EEEEENSB_IJNSA_10UnderscoreESZ_SZ_EEEEENS7_6detail26Sm90ImplicitGemmTileTraitsINSA_20SM90_TMA_LOAD_IM2COLENSA_14ComposedLayoutINSA_7SwizzleILi3ELi4ELi3EEENSA_18smem_ptr_flag_bitsILi16EEENSV_INSB_IJNSB_IJNSC_ILi8EEES1A_EEENSB_IJSH_SD_EEENSB_IJSD_NSC_ILi9EEEEEEEEENSB_IJNSB_IJSH_NSC_ILi512EEEEEENSB_IJSD_SW_EEENSB_IJSW_NSC_ILi4096EEEEEEEEEEEEEvEENS13_INSA_13SM90_TMA_LOADENS15_IS17_S19_NSV_INSB_IJNSB_IJS1A_NSC_ILi16EEEEEES1C_S1E_EEENSB_IJS1H_S1I_NSB_IJSW_NSC_ILi8192EEEEEEEEEEEEEvEEEENS_8epilogue10collective6detail29Sm90TmaWarpSpecializedAdapterINS21_15DefaultEpilogueISL_NSB_IJNSB_IJlllEEESD_SW_EEES26_NS20_6thread17LinearCombinationISL_Li1EffLNS27_9ScaleType4KindE0ELNS_15FloatRoundStyleE2ESL_EENS_4gemm15EpilogueDefaultEEEEEvvEEEEvNT_6ParamsE:
	.zero		1536


//--------------------- SYMBOLS --------------------------

	.type		.nv.reservedSmem.offset0,@object
	.size		.nv.reservedSmem.offset0,0x4
